	.target	sm_100a

	.elftype	@"ET_EXEC"


//--------------------- .note.nv.tkinfo           --------------------------
	.section	.note.nv.tkinfo,"",@"SHT_NOTE"
	.sectionflags	@"SHF_NOTE_NV_TKINFO"
	.tkinfo
        /*0018*/ 	.word	0x00000002
        /*0030*/ 	.string	""
        /*0030*/ 	.string	"ptxas"
        /*0030*/ 	.string	"Cuda compilation tools, release 13.0, V13.0.88"
        /*0030*/ 	.string	"Build cuda_13.0.r13.0/compiler.36424714_0"
        /*0030*/ 	.string	"-arch sm_100a -m 64 "



//--------------------- .note.nv.cuinfo           --------------------------
	.section	.note.nv.cuinfo,"",@"SHT_NOTE"
	.sectionflags	@"SHF_NOTE_NV_CUINFO"
        /*0018*/ 	.short	0x0002
        /*001a*/ 	.short	0x0064
        /*001c*/ 	.short	0x0082
	.zero		2


//--------------------- .nv.info                  --------------------------
	.section	.nv.info,"",@"SHT_CUDA_INFO"
	.align	4


	//----- nvinfo : EIATTR_REGCOUNT
	.align		4
        /*0000*/ 	.byte	0x04, 0x2f
        /*0002*/ 	.short	(.L_19 - .L_18)
	.align		4
.L_18:
        /*0004*/ 	.word	index@(_ZN7cutlass13device_kernelINS_4gemm6kernel13GemmUniversalIN4cute5tupleIJiiiiEEENS1_10collective13CollectiveMmaINS1_35MainloopSm100TmaUmmaWarpSpecializedILi5ELi2ELi4ENS5_IJNS4_1CILi4EEESB_NSA_ILi1EEEEEEEENS5_IJNSA_ILi128EEESF_NSA_ILi64EEEEEENS_6half_tENS5_IJSC_llEEESI_SJ_NS4_8TiledMMAINS4_8MMA_AtomIJNS4_26SM100_MMA_F16BF16_2x1SM_SSISI_SI_fLi128ELi128ELNS4_4UMMA5MajorE1ELSO_1ELNSN_7ScaleInE0ELSP_0EEEEEENS4_6LayoutINS5_IJSC_SC_SC_EEENS5_IJNSA_ILi0EEESU_SU_EEEEENS5_IJNS4_10UnderscoreESX_SX_EEEEENS4_28SM100_TMA_2SM_LOAD_MULTICASTENS4_14ComposedLayoutINS4_7SwizzleILi3ELi4ELi3EEENS4_18smem_ptr_flag_bitsILi16EEENSS_INS5_IJSG_NSA_ILi8EEEEEENS5_IJSC_SG_EEEEEEEvNS4_8identityES10_S1A_vS1B_EENS_8epilogue10collective18CollectiveEpilogueINS1D_23Sm100TmaWarpSpecializedILi4ELi2ELi16ELb1ELb0EEEJNS5_IJSG_SF_SG_EEENS5_IJNSS_ISG_SC_EENSS_INS5_IJNSA_ILi16EEENSA_ILi2EEEEEES18_EEEEESI_NS5_IJlSC_lEEESI_S1P_NS1D_6fusion15FusionCallbacksIS1H_NS1Q_17LinearCombinationISI_fSI_fLNS_15FloatRoundStyleE2EEES1I_S1O_JEEENS4_5SM1004TMEM4LOAD26SM100_TMEM_LOAD_32dp32b16xENS4_13SM90_TMA_LOADENS11_INS12_ILi1ELi4ELi3EEES15_NSS_INS5_IJS16_S1K_EEENS5_IJS1K_SC_EEEEEEENS4_39AutoVectorizingCopyWithAssumedAlignmentILi128EEENS4_14SM90_TMA_STOREES25_S27_S27_EEEvvEEEEvNT_6ParamsE)
        /*0008*/ 	.word	0x0000005f


	//----- nvinfo : EIATTR_FRAME_SIZE
	.align		4
.L_19:
        /*000c*/ 	.byte	0x04, 0x11
        /*000e*/ 	.short	(.L_21 - .L_20)
	.align		4
.L_20:
        /*0010*/ 	.word	index@($__internal_2_$__cuda_sm10x_tcgen05_guardrail_trap_unallocated_columns_being_dealloced)
        /*0014*/ 	.word	0x00000000


	//----- nvinfo : EIATTR_FRAME_SIZE
	.align		4
.L_21:
        /*0018*/ 	.byte	0x04, 0x11
        /*001a*/ 	.short	(.L_23 - .L_22)
	.align		4
.L_22:
        /*001c*/ 	.word	index@($__internal_1_$__cuda_sm10x_tcgen05_guardrail_trap_phase_invalid_during_alloc)
        /*0020*/ 	.word	0x00000000


	//----- nvinfo : EIATTR_FRAME_SIZE
	.align		4
.L_23:
        /*0024*/ 	.byte	0x04, 0x11
        /*0026*/ 	.short	(.L_25 - .L_24)
	.align		4
.L_24:
        /*0028*/ 	.word	index@($__internal_0_$__cuda_sm10x_tcgen05_guardrail_trap_col_being_dealloced_not_returned_by_alloc)
        /*002c*/ 	.word	0x00000000


	//----- nvinfo : EIATTR_FRAME_SIZE
	.align		4
.L_25:
        /*0030*/ 	.byte	0x04, 0x11
        /*0032*/ 	.short	(.L_27 - .L_26)
	.align		4
.L_26:
        /*0034*/ 	.word	index@(_ZN7cutlass13device_kernelINS_4gemm6kernel13GemmUniversalIN4cute5tupleIJiiiiEEENS1_10collective13CollectiveMmaINS1_35MainloopSm100TmaUmmaWarpSpecializedILi5ELi2ELi4ENS5_IJNS4_1CILi4EEESB_NSA_ILi1EEEEEEEENS5_IJNSA_ILi128EEESF_NSA_ILi64EEEEEENS_6half_tENS5_IJSC_llEEESI_SJ_NS4_8TiledMMAINS4_8MMA_AtomIJNS4_26SM100_MMA_F16BF16_2x1SM_SSISI_SI_fLi128ELi128ELNS4_4UMMA5MajorE1ELSO_1ELNSN_7ScaleInE0ELSP_0EEEEEENS4_6LayoutINS5_IJSC_SC_SC_EEENS5_IJNSA_ILi0EEESU_SU_EEEEENS5_IJNS4_10UnderscoreESX_SX_EEEEENS4_28SM100_TMA_2SM_LOAD_MULTICASTENS4_14ComposedLayoutINS4_7SwizzleILi3ELi4ELi3EEENS4_18smem_ptr_flag_bitsILi16EEENSS_INS5_IJSG_NSA_ILi8EEEEEENS5_IJSC_SG_EEEEEEEvNS4_8identityES10_S1A_vS1B_EENS_8epilogue10collective18CollectiveEpilogueINS1D_23Sm100TmaWarpSpecializedILi4ELi2ELi16ELb1ELb0EEEJNS5_IJSG_SF_SG_EEENS5_IJNSS_ISG_SC_EENSS_INS5_IJNSA_ILi16EEENSA_ILi2EEEEEES18_EEEEESI_NS5_IJlSC_lEEESI_S1P_NS1D_6fusion15FusionCallbacksIS1H_NS1Q_17LinearCombinationISI_fSI_fLNS_15FloatRoundStyleE2EEES1I_S1O_JEEENS4_5SM1004TMEM4LOAD26SM100_TMEM_LOAD_32dp32b16xENS4_13SM90_TMA_LOADENS11_INS12_ILi1ELi4ELi3EEES15_NSS_INS5_IJS16_S1K_EEENS5_IJS1K_SC_EEEEEEENS4_39AutoVectorizingCopyWithAssumedAlignmentILi128EEENS4_14SM90_TMA_STOREES25_S27_S27_EEEvvEEEEvNT_6ParamsE)
        /*0038*/ 	.word	0x00000000


	//----- nvinfo : EIATTR_MIN_STACK_SIZE
	.align		4
.L_27:
        /*003c*/ 	.byte	0x04, 0x12
        /*003e*/ 	.short	(.L_29 - .L_28)
	.align		4
.L_28:
        /*0040*/ 	.word	index@(_ZN7cutlass13device_kernelINS_4gemm6kernel13GemmUniversalIN4cute5tupleIJiiiiEEENS1_10collective13CollectiveMmaINS1_35MainloopSm100TmaUmmaWarpSpecializedILi5ELi2ELi4ENS5_IJNS4_1CILi4EEESB_NSA_ILi1EEEEEEEENS5_IJNSA_ILi128EEESF_NSA_ILi64EEEEEENS_6half_tENS5_IJSC_llEEESI_SJ_NS4_8TiledMMAINS4_8MMA_AtomIJNS4_26SM100_MMA_F16BF16_2x1SM_SSISI_SI_fLi128ELi128ELNS4_4UMMA5MajorE1ELSO_1ELNSN_7ScaleInE0ELSP_0EEEEEENS4_6LayoutINS5_IJSC_SC_SC_EEENS5_IJNSA_ILi0EEESU_SU_EEEEENS5_IJNS4_10UnderscoreESX_SX_EEEEENS4_28SM100_TMA_2SM_LOAD_MULTICASTENS4_14ComposedLayoutINS4_7SwizzleILi3ELi4ELi3EEENS4_18smem_ptr_flag_bitsILi16EEENSS_INS5_IJSG_NSA_ILi8EEEEEENS5_IJSC_SG_EEEEEEEvNS4_8identityES10_S1A_vS1B_EENS_8epilogue10collective18CollectiveEpilogueINS1D_23Sm100TmaWarpSpecializedILi4ELi2ELi16ELb1ELb0EEEJNS5_IJSG_SF_SG_EEENS5_IJNSS_ISG_SC_EENSS_INS5_IJNSA_ILi16EEENSA_ILi2EEEEEES18_EEEEESI_NS5_IJlSC_lEEESI_S1P_NS1D_6fusion15FusionCallbacksIS1H_NS1Q_17LinearCombinationISI_fSI_fLNS_15FloatRoundStyleE2EEES1I_S1O_JEEENS4_5SM1004TMEM4LOAD26SM100_TMEM_LOAD_32dp32b16xENS4_13SM90_TMA_LOADENS11_INS12_ILi1ELi4ELi3EEES15_NSS_INS5_IJS16_S1K_EEENS5_IJS1K_SC_EEEEEEENS4_39AutoVectorizingCopyWithAssumedAlignmentILi128EEENS4_14SM90_TMA_STOREES25_S27_S27_EEEvvEEEEvNT_6ParamsE)
        /*0044*/ 	.word	0x00000000
.L_29:


//--------------------- .nv.compat                --------------------------
	.section	.nv.compat,"",@"SHT_CUDA_COMPAT_INFO"
	.align	4
        /*0000*/ 	.byte	0x02, 0x09, 0x01, 0x00, 0x02, 0x02, 0x02, 0x00, 0x02, 0x05, 0x05, 0x00, 0x03, 0x07, 0x01, 0x01
        /*0010*/ 	.byte	0x02, 0x03, 0x01, 0x00, 0x02, 0x06, 0x01, 0x00, 0x04, 0x0b, 0x08, 0x00, 0x09, 0x00, 0x00, 0x00
        /*0020*/ 	.byte	0x00, 0x00, 0x00, 0x00


//--------------------- .nv.info._ZN7cutlass13device_kernelINS_4gemm6kernel13GemmUniversalIN4cute5tupleIJiiiiEEENS1_10collective13CollectiveMmaINS1_35MainloopSm100TmaUmmaWarpSpecializedILi5ELi2ELi4ENS5_IJNS4_1CILi4EEESB_NSA_ILi1EEEEEEEENS5_IJNSA_ILi128EEESF_NSA_ILi64EEEEEENS_6half_tENS5_IJSC_llEEESI_SJ_NS4_8TiledMMAINS4_8MMA_AtomIJNS4_26SM100_MMA_F16BF16_2x1SM_SSISI_SI_fLi128ELi128ELNS4_4UMMA5MajorE1ELSO_1ELNSN_7ScaleInE0ELSP_0EEEEEENS4_6LayoutINS5_IJSC_SC_SC_EEENS5_IJNSA_ILi0EEESU_SU_EEEEENS5_IJNS4_10UnderscoreESX_SX_EEEEENS4_28SM100_TMA_2SM_LOAD_MULTICASTENS4_14ComposedLayoutINS4_7SwizzleILi3ELi4ELi3EEENS4_18smem_ptr_flag_bitsILi16EEENSS_INS5_IJSG_NSA_ILi8EEEEEENS5_IJSC_SG_EEEEEEEvNS4_8identityES10_S1A_vS1B_EENS_8epilogue10collective18CollectiveEpilogueINS1D_23Sm100TmaWarpSpecializedILi4ELi2ELi16ELb1ELb0EEEJNS5_IJSG_SF_SG_EEENS5_IJNSS_ISG_SC_EENSS_INS5_IJNSA_ILi16EEENSA_ILi2EEEEEES18_EEEEESI_NS5_IJlSC_lEEESI_S1P_NS1D_6fusion15FusionCallbacksIS1H_NS1Q_17LinearCombinationISI_fSI_fLNS_15FloatRoundStyleE2EEES1I_S1O_JEEENS4_5SM1004TMEM4LOAD26SM100_TMEM_LOAD_32dp32b16xENS4_13SM90_TMA_LOADENS11_INS12_ILi1ELi4ELi3EEES15_NSS_INS5_IJS16_S1K_EEENS5_IJS1K_SC_EEEEEEENS4_39AutoVectorizingCopyWithAssumedAlignmentILi128EEENS4_14SM90_TMA_STOREES25_S27_S27_EEEvvEEEEvNT_6ParamsE --------------------------
	.section	.nv.info._ZN7cutlass13device_kernelINS_4gemm6kernel13GemmUniversalIN4cute5tupleIJiiiiEEENS1_10collective13CollectiveMmaINS1_35MainloopSm100TmaUmmaWarpSpecializedILi5ELi2ELi4ENS5_IJNS4_1CILi4EEESB_NSA_ILi1EEEEEEEENS5_IJNSA_ILi128EEESF_NSA_ILi64EEEEEENS_6half_tENS5_IJSC_llEEESI_SJ_NS4_8TiledMMAINS4_8MMA_AtomIJNS4_26SM100_MMA_F16BF16_2x1SM_SSISI_SI_fLi128ELi128ELNS4_4UMMA5MajorE1ELSO_1ELNSN_7ScaleInE0ELSP_0EEEEEENS4_6LayoutINS5_IJSC_SC_SC_EEENS5_IJNSA_ILi0EEESU_SU_EEEEENS5_IJNS4_10UnderscoreESX_SX_EEEEENS4_28SM100_TMA_2SM_LOAD_MULTICASTENS4_14ComposedLayoutINS4_7SwizzleILi3ELi4ELi3EEENS4_18smem_ptr_flag_bitsILi16EEENSS_INS5_IJSG_NSA_ILi8EEEEEENS5_IJSC_SG_EEEEEEEvNS4_8identityES10_S1A_vS1B_EENS_8epilogue10collective18CollectiveEpilogueINS1D_23Sm100TmaWarpSpecializedILi4ELi2ELi16ELb1ELb0EEEJNS5_IJSG_SF_SG_EEENS5_IJNSS_ISG_SC_EENSS_INS5_IJNSA_ILi16EEENSA_ILi2EEEEEES18_EEEEESI_NS5_IJlSC_lEEESI_S1P_NS1D_6fusion15FusionCallbacksIS1H_NS1Q_17LinearCombinationISI_fSI_fLNS_15FloatRoundStyleE2EEES1I_S1O_JEEENS4_5SM1004TMEM4LOAD26SM100_TMEM_LOAD_32dp32b16xENS4_13SM90_TMA_LOADENS11_INS12_ILi1ELi4ELi3EEES15_NSS_INS5_IJS16_S1K_EEENS5_IJS1K_SC_EEEEEEENS4_39AutoVectorizingCopyWithAssumedAlignmentILi128EEENS4_14SM90_TMA_STOREES25_S27_S27_EEEvvEEEEvNT_6ParamsE,"",@"SHT_CUDA_INFO"
	.sectionflags	@""
	.align	4


	//----- nvinfo : EIATTR_CUDA_API_VERSION
	.align		4
        /*0000*/ 	.byte	0x04, 0x37
        /*0002*/ 	.short	(.L_31 - .L_30)
.L_30:
        /*0004*/ 	.word	0x00000082


	//----- nvinfo : EIATTR_KPARAM_INFO
	.align		4
.L_31:
        /*0008*/ 	.byte	0x04, 0x17
        /*000a*/ 	.short	(.L_33 - .L_32)
.L_32:
        /*000c*/ 	.word	0x00000000
        /*0010*/ 	.short	0x0000
        /*0012*/ 	.short	0x0000
        /*0014*/ 	.byte	0x00, 0xf0, 0x01, 0x20


	//----- nvinfo : EIATTR_AT_ENTRY_FRAGMENTS
	.align		4
.L_33:
        /*0018*/ 	.byte	0x04, 0x4f
        /*001a*/ 	.short	(.L_35 - .L_34)


	//   ....[0]....
.L_34:
        /*001c*/ 	.word	0x00000007


	//----- nvinfo : EIATTR_RESERVED_SMEM_USED
	.align		4
.L_35:
        /*0020*/ 	.byte	0x01, 0x41
	.zero		2


	//----- nvinfo : EIATTR_SPARSE_MMA_MASK
	.align		4
        /*0024*/ 	.byte	0x03, 0x50
        /*0026*/ 	.short	0x0000


	//----- nvinfo : EIATTR_TCGEN05_2CTA_USED
	.align		4
        /*0028*/ 	.byte	0x01, 0x52
	.zero		2


	//----- nvinfo : EIATTR_MAXREG_COUNT
	.align		4
        /*002c*/ 	.byte	0x03, 0x1b
        /*002e*/ 	.short	0x00ff


	//----- nvinfo : EIATTR_NUM_BARRIERS
	.align		4
        /*0030*/ 	.byte	0x02, 0x4c
        /*0032*/ 	.byte	0x07
	.zero		1


	//----- nvinfo : EIATTR_EXTERNS
	.align		4
        /*0034*/ 	.byte	0x04, 0x0f
        /*0036*/ 	.short	(.L_37 - .L_36)


	//   ....[0]....
	.align		4
.L_36:
        /*0038*/ 	.word	index@(__assertfail)


	//----- nvinfo : EIATTR_MERCURY_ISA_VERSION
	.align		4
.L_37:
        /*003c*/ 	.byte	0x03, 0x5f
        /*003e*/ 	.short	0x0101


	//----- nvinfo : EIATTR_INT_WARP_WIDE_INSTR_OFFSETS
	.align		4
        /*0040*/ 	.byte	0x04, 0x31
        /*0042*/ 	.short	(.L_39 - .L_38)


	//   ....[0]....
.L_38:
        /*0044*/ 	.word	0x00000d70


	//   ....[1]....
        /*0048*/ 	.word	0x00000e10


	//   ....[2]....
        /*004c*/ 	.word	0x000025c0


	//   ....[3]....
        /*0050*/ 	.word	0x00004510


	//   ....[4]....
        /*0054*/ 	.word	0x00004530


	//   ....[5]....
        /*0058*/ 	.word	0x00004560


	//   ....[6]....
        /*005c*/ 	.word	0x00004e70


	//   ....[7]....
        /*0060*/ 	.word	0x00004e90


	//   ....[8]....
        /*0064*/ 	.word	0x00004f60


	//   ....[9]....
        /*0068*/ 	.word	0x00005040


	//   ....[10]....
        /*006c*/ 	.word	0x00005060


	//   ....[11]....
        /*0070*/ 	.word	0x00005120


	//   ....[12]....
        /*0074*/ 	.word	0x00005220


	//   ....[13]....
        /*0078*/ 	.word	0x00005240


	//   ....[14]....
        /*007c*/ 	.word	0x00005370


	//   ....[15]....
        /*0080*/ 	.word	0x000054f0


	//   ....[16]....
        /*0084*/ 	.word	0x00005500


	//   ....[17]....
        /*0088*/ 	.word	0x00005620


	//----- nvinfo : EIATTR_COOP_GROUP_MASK_REGIDS
	.align		4
.L_39:
        /*008c*/ 	.byte	0x04, 0x29
        /*008e*/ 	.short	(.L_41 - .L_40)


	//   ....[0]....
.L_40:
        /*0090*/ 	.word	0xffffffff


	//   ....[1]....
        /*0094*/ 	.word	0xffffffff


	//   ....[2]....
        /*0098*/ 	.word	0xffffffff


	//   ....[3]....
        /*009c*/ 	.word	0xffffffff


	//   ....[4]....
        /*00a0*/ 	.word	0xffffffff


	//   ....[5]....
        /*00a4*/ 	.word	0xffffffff


	//   ....[6]....
        /*00a8*/ 	.word	0xffffffff


	//   ....[7]....
        /*00ac*/ 	.word	0xffffffff


	//   ....[8]....
        /*00b0*/ 	.word	0xffffffff


	//   ....[9]....
        /*00b4*/ 	.word	0xffffffff


	//   ....[10]....
        /*00b8*/ 	.word	0xffffffff


	//   ....[11]....
        /*00bc*/ 	.word	0xffffffff


	//   ....[12]....
        /*00c0*/ 	.word	0xffffffff


	//   ....[13]....
        /*00c4*/ 	.word	0xffffffff


	//----- nvinfo : EIATTR_COOP_GROUP_INSTR_OFFSETS
	.align		4
.L_41:
        /*00c8*/ 	.byte	0x04, 0x28
        /*00ca*/ 	.short	(.L_43 - .L_42)


	//   ....[0]....
.L_42:
        /*00cc*/ 	.word	0x000000c0


	//   ....[1]....
        /*00d0*/ 	.word	0x00000500


	//   ....[2]....
        /*00d4*/ 	.word	0x000006e0


	//   ....[3]....
        /*00d8*/ 	.word	0x00000870


	//   ....[4]....
        /*00dc*/ 	.word	0x00000960


	//   ....[5]....
        /*00e0*/ 	.word	0x00000ac0


	//   ....[6]....
        /*00e4*/ 	.word	0x00000c50


	//   ....[7]....
        /*00e8*/ 	.word	0x00000e90


	//   ....[8]....
        /*00ec*/ 	.word	0x000024a0


	//   ....[9]....
        /*00f0*/ 	.word	0x00003310


	//   ....[10]....
        /*00f4*/ 	.word	0x000037e0


	//   ....[11]....
        /*00f8*/ 	.word	0x00003810


	//   ....[12]....
        /*00fc*/ 	.word	0x00004410


	//   ....[13]....
        /*0100*/ 	.word	0x00004620


	//----- nvinfo : EIATTR_VRC_CTA_INIT_COUNT
	.align		4
.L_43:
        /*0104*/ 	.byte	0x02, 0x4a
        /*0106*/ 	.byte	0x80
	.zero		1


	//----- nvinfo : EIATTR_SYSCALL_OFFSETS
	.align		4
        /*0108*/ 	.byte	0x04, 0x46
        /*010a*/ 	.short	(.L_45 - .L_44)


	//   ....[0]....
.L_44:
        /*010c*/ 	.word	0x00006160


	//   ....[1]....
        /*0110*/ 	.word	0x00006250


	//   ....[2]....
        /*0114*/ 	.word	0x00006950


	//   ....[3]....
        /*0118*/ 	.word	0x00007270


	//   ....[4]....
        /*011c*/ 	.word	0x00007b30


	//   ....[5]....
        /*0120*/ 	.word	0x000083f0


	//----- nvinfo : EIATTR_MBARRIER_INSTR_OFFSETS
	.align		4
.L_45:
        /*0124*/ 	.byte	0x04, 0x39
        /*0126*/ 	.short	(.L_47 - .L_46)


	//   ....[0]....
.L_46:
        /*0128*/ 	.word	0x00000630
        /*012c*/ 	.word	0x000000ff
        /*0130*/ 	.word	0x00000000
        /*0134*/ 	.short	0x0100
        /*0136*/ 	.byte	0x07
	.zero		1


	//   ....[1]....
        /*0138*/ 	.word	0x00000640
        /*013c*/ 	.word	0x000000ff
        /*0140*/ 	.word	0x00000028
        /*0144*/ 	.short	0x0100
        /*0146*/ 	.byte	0x07
	.zero		1


	//   ....[2]....
        /*0148*/ 	.word	0x00000650
        /*014c*/ 	.word	0x000000ff
        /*0150*/ 	.word	0x00000008
        /*0154*/ 	.short	0x0100
        /*0156*/ 	.byte	0x07
	.zero		1


	//   ....[3]....
        /*0158*/ 	.word	0x00000660
        /*015c*/ 	.word	0x000000ff
        /*0160*/ 	.word	0x00000030
        /*0164*/ 	.short	0x0100
        /*0166*/ 	.byte	0x07
	.zero		1


	//   ....[4]....
        /*0168*/ 	.word	0x00000670
        /*016c*/ 	.word	0x000000ff
        /*0170*/ 	.word	0x00000010
        /*0174*/ 	.short	0x0100
        /*0176*/ 	.byte	0x07
	.zero		1


	//   ....[5]....
        /*0178*/ 	.word	0x00000680
        /*017c*/ 	.word	0x000000ff
        /*0180*/ 	.word	0x00000038
        /*0184*/ 	.short	0x0100
        /*0186*/ 	.byte	0x07
	.zero		1


	//   ....[6]....
        /*0188*/ 	.word	0x00000690
        /*018c*/ 	.word	0x000000ff
        /*0190*/ 	.word	0x00000018
        /*0194*/ 	.short	0x0100
        /*0196*/ 	.byte	0x07
	.zero		1


	//   ....[7]....
        /*0198*/ 	.word	0x000006a0
        /*019c*/ 	.word	0x000000ff
        /*01a0*/ 	.word	0x00000040
        /*01a4*/ 	.short	0x0100
        /*01a6*/ 	.byte	0x07
	.zero		1


	//   ....[8]....
        /*01a8*/ 	.word	0x000006b0
        /*01ac*/ 	.word	0x000000ff
        /*01b0*/ 	.word	0x00000020
        /*01b4*/ 	.short	0x0100
        /*01b6*/ 	.byte	0x07
	.zero		1


	//   ....[9]....
        /*01b8*/ 	.word	0x000006c0
        /*01bc*/ 	.word	0x000000ff
        /*01c0*/ 	.word	0x00000048
        /*01c4*/ 	.short	0x0100
        /*01c6*/ 	.byte	0x07
	.zero		1


	//   ....[10]....
        /*01c8*/ 	.word	0x000007e0
        /*01cc*/ 	.word	0x000000ff
        /*01d0*/ 	.word	0x00000050
        /*01d4*/ 	.short	0x0100
        /*01d6*/ 	.byte	0x07
	.zero		1


	//   ....[11]....
        /*01d8*/ 	.word	0x000007f0
        /*01dc*/ 	.word	0x000000ff
        /*01e0*/ 	.word	0x00000070
        /*01e4*/ 	.short	0x0100
        /*01e6*/ 	.byte	0x07
	.zero		1


	//   ....[12]....
        /*01e8*/ 	.word	0x00000800
        /*01ec*/ 	.word	0x000000ff
        /*01f0*/ 	.word	0x00000058
        /*01f4*/ 	.short	0x0100
        /*01f6*/ 	.byte	0x07
	.zero		1


	//   ....[13]....
        /*01f8*/ 	.word	0x00000810
        /*01fc*/ 	.word	0x000000ff
        /*0200*/ 	.word	0x00000078
        /*0204*/ 	.short	0x0100
        /*0206*/ 	.byte	0x07
	.zero		1


	//   ....[14]....
        /*0208*/ 	.word	0x00000820
        /*020c*/ 	.word	0x000000ff
        /*0210*/ 	.word	0x00000060
        /*0214*/ 	.short	0x0100
        /*0216*/ 	.byte	0x07
	.zero		1


	//   ....[15]....
        /*0218*/ 	.word	0x00000830
        /*021c*/ 	.word	0x000000ff
        /*0220*/ 	.word	0x00000080
        /*0224*/ 	.short	0x0100
        /*0226*/ 	.byte	0x07
	.zero		1


	//   ....[16]....
        /*0228*/ 	.word	0x00000840
        /*022c*/ 	.word	0x000000ff
        /*0230*/ 	.word	0x00000068
        /*0234*/ 	.short	0x0100
        /*0236*/ 	.byte	0x07
	.zero		1


	//   ....[17]....
        /*0238*/ 	.word	0x00000850
        /*023c*/ 	.word	0x000000ff
        /*0240*/ 	.word	0x00000088
        /*0244*/ 	.short	0x0100
        /*0246*/ 	.byte	0x07
	.zero		1


	//   ....[18]....
        /*0248*/ 	.word	0x00000930
        /*024c*/ 	.word	0x000000ff
        /*0250*/ 	.word	0x00000090
        /*0254*/ 	.short	0x0100
        /*0256*/ 	.byte	0x05
	.zero		1


	//   ....[19]....
        /*0258*/ 	.word	0x00000940
        /*025c*/ 	.word	0x000000ff
        /*0260*/ 	.word	0x00000098
        /*0264*/ 	.short	0x0100
        /*0266*/ 	.byte	0x05
	.zero		1


	//   ....[20]....
        /*0268*/ 	.word	0x00000a70
        /*026c*/ 	.word	0x000000ff
        /*0270*/ 	.word	0x000000a0
        /*0274*/ 	.short	0x0100
        /*0276*/ 	.byte	0x05
	.zero		1


	//   ....[21]....
        /*0278*/ 	.word	0x00000a80
        /*027c*/ 	.word	0x000000ff
        /*0280*/ 	.word	0x000000b0
        /*0284*/ 	.short	0x0100
        /*0286*/ 	.byte	0x05
	.zero		1


	//   ....[22]....
        /*0288*/ 	.word	0x00000a90
        /*028c*/ 	.word	0x000000ff
        /*0290*/ 	.word	0x000000a8
        /*0294*/ 	.short	0x0100
        /*0296*/ 	.byte	0x05
	.zero		1


	//   ....[23]....
        /*0298*/ 	.word	0x00000aa0
        /*029c*/ 	.word	0x000000ff
        /*02a0*/ 	.word	0x000000b8
        /*02a4*/ 	.short	0x0100
        /*02a6*/ 	.byte	0x05
	.zero		1


	//   ....[24]....
        /*02a8*/ 	.word	0x00000bc0
        /*02ac*/ 	.word	0x000000ff
        /*02b0*/ 	.word	0x000000c0
        /*02b4*/ 	.short	0x0100
        /*02b6*/ 	.byte	0x07
	.zero		1


	//   ....[25]....
        /*02b8*/ 	.word	0x00000bd0
        /*02bc*/ 	.word	0x000000ff
        /*02c0*/ 	.word	0x000000e0
        /*02c4*/ 	.short	0x0100
        /*02c6*/ 	.byte	0x07
	.zero		1


	//   ....[26]....
        /*02c8*/ 	.word	0x00000be0
        /*02cc*/ 	.word	0x000000ff
        /*02d0*/ 	.word	0x000000c8
        /*02d4*/ 	.short	0x0100
        /*02d6*/ 	.byte	0x07
	.zero		1


	//   ....[27]....
        /*02d8*/ 	.word	0x00000bf0
        /*02dc*/ 	.word	0x000000ff
        /*02e0*/ 	.word	0x000000e8
        /*02e4*/ 	.short	0x0100
        /*02e6*/ 	.byte	0x07
	.zero		1


	//   ....[28]....
        /*02e8*/ 	.word	0x00000c00
        /*02ec*/ 	.word	0x000000ff
        /*02f0*/ 	.word	0x000000d0
        /*02f4*/ 	.short	0x0100
        /*02f6*/ 	.byte	0x07
	.zero		1


	//   ....[29]....
        /*02f8*/ 	.word	0x00000c10
        /*02fc*/ 	.word	0x000000ff
        /*0300*/ 	.word	0x000000f0
        /*0304*/ 	.short	0x0100
        /*0306*/ 	.byte	0x07
	.zero		1


	//   ....[30]....
        /*0308*/ 	.word	0x00000c20
        /*030c*/ 	.word	0x000000ff
        /*0310*/ 	.word	0x000000d8
        /*0314*/ 	.short	0x0100
        /*0316*/ 	.byte	0x07
	.zero		1


	//   ....[31]....
        /*0318*/ 	.word	0x00000c30
        /*031c*/ 	.word	0x000000ff
        /*0320*/ 	.word	0x000000f8
        /*0324*/ 	.short	0x0100
        /*0326*/ 	.byte	0x07
	.zero		1


	//   ....[32]....
        /*0328*/ 	.word	0x00000d20
        /*032c*/ 	.word	0x000000ff
        /*0330*/ 	.word	0x00000100
        /*0334*/ 	.short	0x0100
        /*0336*/ 	.byte	0x05
	.zero		1


	//   ....[33]....
        /*0338*/ 	.word	0x00000d30
        /*033c*/ 	.word	0x000000ff
        /*0340*/ 	.word	0x00000110
        /*0344*/ 	.short	0x0100
        /*0346*/ 	.byte	0x05
	.zero		1


	//   ....[34]....
        /*0348*/ 	.word	0x00000d40
        /*034c*/ 	.word	0x000000ff
        /*0350*/ 	.word	0x00000108
        /*0354*/ 	.short	0x0100
        /*0356*/ 	.byte	0x05
	.zero		1


	//   ....[35]....
        /*0358*/ 	.word	0x00000d50
        /*035c*/ 	.word	0x000000ff
        /*0360*/ 	.word	0x00000118
        /*0364*/ 	.short	0x0100
        /*0366*/ 	.byte	0x05
	.zero		1


	//   ....[36]....
        /*0368*/ 	.word	0x00000e50
        /*036c*/ 	.word	0x000000ff
        /*0370*/ 	.word	0x00000120
        /*0374*/ 	.short	0x0100
        /*0376*/ 	.byte	0x04
	.zero		1


	//   ....[37]....
        /*0378*/ 	.word	0x00001ba0
        /*037c*/ 	.word	0x00000003
        /*0380*/ 	.word	0x00000110
        /*0384*/ 	.short	0x010a
        /*0386*/ 	.byte	0xff
	.zero		1


	//   ....[38]....
        /*0388*/ 	.word	0x00001bd0
        /*038c*/ 	.word	0x00000003
        /*0390*/ 	.word	0x00000100
        /*0394*/ 	.short	0x0101
        /*0396*/ 	.byte	0xff
	.zero		1


	//   ....[39]....
        /*0398*/ 	.word	0x00001cd0
        /*039c*/ 	.word	0x000000ff
        /*03a0*/ 	.word	0x00000028
        /*03a4*/ 	.short	0x010a
        /*03a6*/ 	.byte	0x08
	.zero		1


	//   ....[40]....
        /*03a8*/ 	.word	0x00001da0
        /*03ac*/ 	.word	0x000000ff
        /*03b0*/ 	.word	0x00000028
        /*03b4*/ 	.short	0x010a
        /*03b6*/ 	.byte	0x21
	.zero		1


	//   ....[41]....
        /*03b8*/ 	.word	0x00001f50
        /*03bc*/ 	.word	0x000000ff
        /*03c0*/ 	.word	0x00000028
        /*03c4*/ 	.short	0x010a
        /*03c6*/ 	.byte	0x08
	.zero		1


	//   ....[42]....
        /*03c8*/ 	.word	0x000020a0
        /*03cc*/ 	.word	0x000000ff
        /*03d0*/ 	.word	0x00000098
        /*03d4*/ 	.short	0x0101
        /*03d6*/ 	.byte	0x06
	.zero		1


	//   ....[43]....
        /*03d8*/ 	.word	0x000020c0
        /*03dc*/ 	.word	0x000000ff
        /*03e0*/ 	.word	0x00000028
        /*03e4*/ 	.short	0x010a
        /*03e6*/ 	.byte	0x08
	.zero		1


	//   ....[44]....
        /*03e8*/ 	.word	0x00002140
        /*03ec*/ 	.word	0x000000ff
        /*03f0*/ 	.word	0x00000028
        /*03f4*/ 	.short	0x010a
        /*03f6*/ 	.byte	0x21
	.zero		1


	//   ....[45]....
        /*03f8*/ 	.word	0x00002280
        /*03fc*/ 	.word	0x000000ff
        /*0400*/ 	.word	0x00000028
        /*0404*/ 	.short	0x010a
        /*0406*/ 	.byte	0x08
	.zero		1


	//   ....[46]....
        /*0408*/ 	.word	0x000024d0
        /*040c*/ 	.word	0x00000002
        /*0410*/ 	.word	0x000000a0
        /*0414*/ 	.short	0x010a
        /*0416*/ 	.byte	0xff
	.zero		1


	//   ....[47]....
        /*0418*/ 	.word	0x00002590
        /*041c*/ 	.word	0x00000002
        /*0420*/ 	.word	0x00000000
        /*0424*/ 	.short	0x0101
        /*0426*/ 	.byte	0xff
	.zero		1


	//   ....[48]....
        /*0428*/ 	.word	0x00002af0
        /*042c*/ 	.word	0x000000ff
        /*0430*/ 	.word	0x00000000
        /*0434*/ 	.short	0x010a
        /*0436*/ 	.byte	0x04
	.zero		1


	//   ....[49]....
        /*0438*/ 	.word	0x00002b80
        /*043c*/ 	.word	0x000000ff
        /*0440*/ 	.word	0x00000000
        /*0444*/ 	.short	0x010a
        /*0446*/ 	.byte	0x04
	.zero		1


	//   ....[50]....
        /*0448*/ 	.word	0x00002c10
        /*044c*/ 	.word	0x000000ff
        /*0450*/ 	.word	0x00000000
        /*0454*/ 	.short	0x010a
        /*0456*/ 	.byte	0x04
	.zero		1


	//   ....[51]....
        /*0458*/ 	.word	0x00002ca0
        /*045c*/ 	.word	0x000000ff
        /*0460*/ 	.word	0x00000000
        /*0464*/ 	.short	0x010a
        /*0466*/ 	.byte	0x04
	.zero		1


	//   ....[52]....
        /*0468*/ 	.word	0x00002d40
        /*046c*/ 	.word	0x00000000
        /*0470*/ 	.word	0x00000000
        /*0474*/ 	.short	0x010a
        /*0476*/ 	.byte	0xff
	.zero		1


	//   ....[53]....
        /*0478*/ 	.word	0x00002e70
        /*047c*/ 	.word	0x00000000
        /*0480*/ 	.word	0x00000100
        /*0484*/ 	.short	0x010a
        /*0486*/ 	.byte	0xff
	.zero		1


	//   ....[54]....
        /*0488*/ 	.word	0x00002ee0
        /*048c*/ 	.word	0x00000004
        /*0490*/ 	.word	0x00000000
        /*0494*/ 	.short	0x0101
        /*0496*/ 	.byte	0xff
	.zero		1


	//   ....[55]....
        /*0498*/ 	.word	0x00002f00
        /*049c*/ 	.word	0x000000ff
        /*04a0*/ 	.word	0x000000b0
        /*04a4*/ 	.short	0x010a
        /*04a6*/ 	.byte	0x05
	.zero		1


	//   ....[56]....
        /*04a8*/ 	.word	0x00003020
        /*04ac*/ 	.word	0x00000000
        /*04b0*/ 	.word	0x000000a0
        /*04b4*/ 	.short	0x010a
        /*04b6*/ 	.byte	0xff
	.zero		1


	//   ....[57]....
        /*04b8*/ 	.word	0x00003120
        /*04bc*/ 	.word	0x00000000
        /*04c0*/ 	.word	0x00000000
        /*04c4*/ 	.short	0x0101
        /*04c6*/ 	.byte	0xff
	.zero		1


	//   ....[58]....
        /*04c8*/ 	.word	0x000031b0
        /*04cc*/ 	.word	0x000000ff
        /*04d0*/ 	.word	0x000000b0
        /*04d4*/ 	.short	0x0106
        /*04d6*/ 	.byte	0x05
	.zero		1


	//   ....[59]....
        /*04d8*/ 	.word	0x000031d0
        /*04dc*/ 	.word	0x000000ff
        /*04e0*/ 	.word	0x000000b0
        /*04e4*/ 	.short	0x010a
        /*04e6*/ 	.byte	0x05
	.zero		1


	//   ....[60]....
        /*04e8*/ 	.word	0x00003260
        /*04ec*/ 	.word	0x000000ff
        /*04f0*/ 	.word	0x000000b0
        /*04f4*/ 	.short	0x0106
        /*04f6*/ 	.byte	0x04
	.zero		1


	//   ....[61]....
        /*04f8*/ 	.word	0x000032a0
        /*04fc*/ 	.word	0x00000000
        /*0500*/ 	.word	0x000000b0
        /*0504*/ 	.short	0x010a
        /*0506*/ 	.byte	0xff
	.zero		1


	//   ....[62]....
        /*0508*/ 	.word	0x000034e0
        /*050c*/ 	.word	0x000000ff
        /*0510*/ 	.word	0x00000008
        /*0514*/ 	.short	0x010a
        /*0516*/ 	.byte	0x04
	.zero		1


	//   ....[63]....
        /*0518*/ 	.word	0x00003500
        /*051c*/ 	.word	0x000000ff
        /*0520*/ 	.word	0x00000008
        /*0524*/ 	.short	0x010a
        /*0526*/ 	.byte	0x04
	.zero		1


	//   ....[64]....
        /*0528*/ 	.word	0x00003690
        /*052c*/ 	.word	0x000000ff
        /*0530*/ 	.word	0x00000008
        /*0534*/ 	.short	0x010a
        /*0536*/ 	.byte	0x04
	.zero		1


	//   ....[65]....
        /*0538*/ 	.word	0x000036b0
        /*053c*/ 	.word	0x000000ff
        /*0540*/ 	.word	0x00000008
        /*0544*/ 	.short	0x010a
        /*0546*/ 	.byte	0x04
	.zero		1


	//   ....[66]....
        /*0548*/ 	.word	0x00003770
        /*054c*/ 	.word	0x000000ff
        /*0550*/ 	.word	0x00000000
        /*0554*/ 	.short	0x0101
        /*0556*/ 	.byte	0x05
	.zero		1


	//   ....[67]....
        /*0558*/ 	.word	0x00003a90
        /*055c*/ 	.word	0x00000000
        /*0560*/ 	.word	0x000000a0
        /*0564*/ 	.short	0x010a
        /*0566*/ 	.byte	0xff
	.zero		1


	//   ....[68]....
        /*0568*/ 	.word	0x00003b50
        /*056c*/ 	.word	0x00000000
        /*0570*/ 	.word	0x00000000
        /*0574*/ 	.short	0x0101
        /*0576*/ 	.byte	0xff
	.zero		1


	//   ....[69]....
        /*0578*/ 	.word	0x00003c10
        /*057c*/ 	.word	0x000000ff
        /*0580*/ 	.word	0x00000000
        /*0584*/ 	.short	0x010a
        /*0586*/ 	.byte	0x06
	.zero		1


	//   ....[70]....
        /*0588*/ 	.word	0x00003c20
        /*058c*/ 	.word	0x000000ff
        /*0590*/ 	.word	0x000000e0
        /*0594*/ 	.short	0x010a
        /*0596*/ 	.byte	0x07
	.zero		1


	//   ....[71]....
        /*0598*/ 	.word	0x00003cd0
        /*059c*/ 	.word	0x000000ff
        /*05a0*/ 	.word	0x00000000
        /*05a4*/ 	.short	0x010a
        /*05a6*/ 	.byte	0x06
	.zero		1


	//   ....[72]....
        /*05a8*/ 	.word	0x00003e00
        /*05ac*/ 	.word	0x000000ff
        /*05b0*/ 	.word	0x00000000
        /*05b4*/ 	.short	0x010a
        /*05b6*/ 	.byte	0x1e
	.zero		1


	//   ....[73]....
        /*05b8*/ 	.word	0x00004100
        /*05bc*/ 	.word	0x000000ff
        /*05c0*/ 	.word	0x00000000
        /*05c4*/ 	.short	0x010a
        /*05c6*/ 	.byte	0x07
	.zero		1


	//   ....[74]....
        /*05c8*/ 	.word	0x00004190
        /*05cc*/ 	.word	0x000000ff
        /*05d0*/ 	.word	0x00000000
        /*05d4*/ 	.short	0x010a
        /*05d6*/ 	.byte	0x07
	.zero		1


	//   ....[75]....
        /*05d8*/ 	.word	0x00004220
        /*05dc*/ 	.word	0x000000ff
        /*05e0*/ 	.word	0x00000000
        /*05e4*/ 	.short	0x010a
        /*05e6*/ 	.byte	0x07
	.zero		1


	//   ....[76]....
        /*05e8*/ 	.word	0x000042c0
        /*05ec*/ 	.word	0x00000000
        /*05f0*/ 	.word	0x00000000
        /*05f4*/ 	.short	0x010a
        /*05f6*/ 	.byte	0xff
	.zero		1


	//   ....[77]....
        /*05f8*/ 	.word	0x00004300
        /*05fc*/ 	.word	0x00000000
        /*0600*/ 	.word	0x00000000
        /*0604*/ 	.short	0x010a
        /*0606*/ 	.byte	0xff
	.zero		1


	//   ....[78]....
        /*0608*/ 	.word	0x00004370
        /*060c*/ 	.word	0x000000ff
        /*0610*/ 	.word	0x00000000
        /*0614*/ 	.short	0x0101
        /*0616*/ 	.byte	0x06
	.zero		1


	//   ....[79]....
        /*0618*/ 	.word	0x000043b0
        /*061c*/ 	.word	0x000000ff
        /*0620*/ 	.word	0x00000120
        /*0624*/ 	.short	0x010a
        /*0626*/ 	.byte	0x05
	.zero		1


	//   ....[80]....
        /*0628*/ 	.word	0x00004400
        /*062c*/ 	.word	0x000000ff
        /*0630*/ 	.word	0x00000000
        /*0634*/ 	.short	0x0101
        /*0636*/ 	.byte	0x06
	.zero		1


	//   ....[81]....
        /*0638*/ 	.word	0x00004810
        /*063c*/ 	.word	0x00000000
        /*0640*/ 	.word	0x000000a0
        /*0644*/ 	.short	0x010a
        /*0646*/ 	.byte	0xff
	.zero		1


	//   ....[82]....
        /*0648*/ 	.word	0x000048d0
        /*064c*/ 	.word	0x00000000
        /*0650*/ 	.word	0x00000000
        /*0654*/ 	.short	0x0101
        /*0656*/ 	.byte	0xff
	.zero		1


	//   ....[83]....
        /*0658*/ 	.word	0x00004bf0
        /*065c*/ 	.word	0x000000ff
        /*0660*/ 	.word	0x00000098
        /*0664*/ 	.short	0x010a
        /*0666*/ 	.byte	0x04
	.zero		1


	//   ....[84]....
        /*0668*/ 	.word	0x00004df0
        /*066c*/ 	.word	0x000000ff
        /*0670*/ 	.word	0x00000070
        /*0674*/ 	.short	0x010a
        /*0676*/ 	.byte	0x04
	.zero		1


	//   ....[85]....
        /*0678*/ 	.word	0x00004fe0
        /*067c*/ 	.word	0x000000ff
        /*0680*/ 	.word	0x00000050
        /*0684*/ 	.short	0x010b
        /*0686*/ 	.byte	0x04
	.zero		1


	//   ....[86]....
        /*0688*/ 	.word	0x00004ff0
        /*068c*/ 	.word	0x000000ff
        /*0690*/ 	.word	0x00000000
        /*0694*/ 	.short	0x0101
        /*0696*/ 	.byte	0x07
	.zero		1


	//   ....[87]....
        /*0698*/ 	.word	0x00005010
        /*069c*/ 	.word	0x000000ff
        /*06a0*/ 	.word	0x00000078
        /*06a4*/ 	.short	0x010a
        /*06a6*/ 	.byte	0x04
	.zero		1


	//   ....[88]....
        /*06a8*/ 	.word	0x000051c0
        /*06ac*/ 	.word	0x000000ff
        /*06b0*/ 	.word	0x00000058
        /*06b4*/ 	.short	0x010b
        /*06b6*/ 	.byte	0x04
	.zero		1


	//   ....[89]....
        /*06b8*/ 	.word	0x000051d0
        /*06bc*/ 	.word	0x000000ff
        /*06c0*/ 	.word	0x00000000
        /*06c4*/ 	.short	0x0101
        /*06c6*/ 	.byte	0x07
	.zero		1


	//   ....[90]....
        /*06c8*/ 	.word	0x000051e0
        /*06cc*/ 	.word	0x000000ff
        /*06d0*/ 	.word	0x00000080
        /*06d4*/ 	.short	0x010a
        /*06d6*/ 	.byte	0x04
	.zero		1


	//   ....[91]....
        /*06d8*/ 	.word	0x00005410
        /*06dc*/ 	.word	0x000000ff
        /*06e0*/ 	.word	0x00000060
        /*06e4*/ 	.short	0x010b
        /*06e6*/ 	.byte	0x04
	.zero		1


	//   ....[92]....
        /*06e8*/ 	.word	0x00005480
        /*06ec*/ 	.word	0x000000ff
        /*06f0*/ 	.word	0x00000000
        /*06f4*/ 	.short	0x0101
        /*06f6*/ 	.byte	0x07
	.zero		1


	//   ....[93]....
        /*06f8*/ 	.word	0x000054c0
        /*06fc*/ 	.word	0x000000ff
        /*0700*/ 	.word	0x00000088
        /*0704*/ 	.short	0x010a
        /*0706*/ 	.byte	0x04
	.zero		1


	//   ....[94]....
        /*0708*/ 	.word	0x000056f0
        /*070c*/ 	.word	0x000000ff
        /*0710*/ 	.word	0x00000068
        /*0714*/ 	.short	0x010b
        /*0716*/ 	.byte	0x04
	.zero		1


	//   ....[95]....
        /*0718*/ 	.word	0x00005710
        /*071c*/ 	.word	0x000000ff
        /*0720*/ 	.word	0x00000000
        /*0724*/ 	.short	0x0101
        /*0726*/ 	.byte	0x05
	.zero		1


	//   ....[96]....
        /*0728*/ 	.word	0x00005740
        /*072c*/ 	.word	0x000000ff
        /*0730*/ 	.word	0x00000070
        /*0734*/ 	.short	0x010a
        /*0736*/ 	.byte	0x04
	.zero		1


	//   ....[97]....
        /*0738*/ 	.word	0x00005760
        /*073c*/ 	.word	0x000000ff
        /*0740*/ 	.word	0x00000078
        /*0744*/ 	.short	0x010a
        /*0746*/ 	.byte	0x04
	.zero		1


	//   ....[98]....
        /*0748*/ 	.word	0x00005780
        /*074c*/ 	.word	0x000000ff
        /*0750*/ 	.word	0x00000080
        /*0754*/ 	.short	0x010a
        /*0756*/ 	.byte	0x04
	.zero		1


	//   ....[99]....
        /*0758*/ 	.word	0x000057c0
        /*075c*/ 	.word	0x00000000
        /*0760*/ 	.word	0x00000088
        /*0764*/ 	.short	0x010a
        /*0766*/ 	.byte	0xff
	.zero		1


	//   ....[100]....
        /*0768*/ 	.word	0x00005b20
        /*076c*/ 	.word	0x00000000
        /*0770*/ 	.word	0x000000a0
        /*0774*/ 	.short	0x010a
        /*0776*/ 	.byte	0xff
	.zero		1


	//   ....[101]....
        /*0778*/ 	.word	0x00005c30
        /*077c*/ 	.word	0x00000000
        /*0780*/ 	.word	0x00000000
        /*0784*/ 	.short	0x0101
        /*0786*/ 	.byte	0xff
	.zero		1


	//   ....[102]....
        /*0788*/ 	.word	0x00006630
        /*078c*/ 	.word	0x000000ff
        /*0790*/ 	.word	0x00000050
        /*0794*/ 	.short	0x010a
        /*0796*/ 	.byte	0x2c
	.zero		1


	//   ....[103]....
        /*0798*/ 	.word	0x00006650
        /*079c*/ 	.word	0x0000004e
        /*07a0*/ 	.word	0x000000c0
        /*07a4*/ 	.short	0x010a
        /*07a6*/ 	.byte	0xff
	.zero		1


	//   ....[104]....
        /*07a8*/ 	.word	0x00006760
        /*07ac*/ 	.word	0x000000ff
        /*07b0*/ 	.word	0x00000050
        /*07b4*/ 	.short	0x010a
        /*07b6*/ 	.byte	0x2c
	.zero		1


	//   ....[105]....
        /*07b8*/ 	.word	0x00006830
        /*07bc*/ 	.word	0x0000004e
        /*07c0*/ 	.word	0x000000c0
        /*07c4*/ 	.short	0x010a
        /*07c6*/ 	.byte	0xff
	.zero		1


	//   ....[106]....
        /*07c8*/ 	.word	0x00006fe0
        /*07cc*/ 	.word	0x00000000
        /*07d0*/ 	.word	0x00000000
        /*07d4*/ 	.short	0x0101
        /*07d6*/ 	.byte	0xff
	.zero		1


	//   ....[107]....
        /*07d8*/ 	.word	0x00006ff0
        /*07dc*/ 	.word	0x00000003
        /*07e0*/ 	.word	0x00000050
        /*07e4*/ 	.short	0x010a
        /*07e6*/ 	.byte	0xff
	.zero		1


	//   ....[108]....
        /*07e8*/ 	.word	0x000070b0
        /*07ec*/ 	.word	0x00000003
        /*07f0*/ 	.word	0x00000050
        /*07f4*/ 	.short	0x010a
        /*07f6*/ 	.byte	0xff
	.zero		1


	//   ....[109]....
        /*07f8*/ 	.word	0x000078a0
        /*07fc*/ 	.word	0x00000056
        /*0800*/ 	.word	0x00000000
        /*0804*/ 	.short	0x0101
        /*0806*/ 	.byte	0xff
	.zero		1


	//   ....[110]....
        /*0808*/ 	.word	0x000078c0
        /*080c*/ 	.word	0x00000057
        /*0810*/ 	.word	0x00000050
        /*0814*/ 	.short	0x010a
        /*0816*/ 	.byte	0xff
	.zero		1


	//   ....[111]....
        /*0818*/ 	.word	0x00007970
        /*081c*/ 	.word	0x00000057
        /*0820*/ 	.word	0x00000050
        /*0824*/ 	.short	0x010a
        /*0826*/ 	.byte	0xff
	.zero		1


	//   ....[112]....
        /*0828*/ 	.word	0x00008160
        /*082c*/ 	.word	0x00000056
        /*0830*/ 	.word	0x00000000
        /*0834*/ 	.short	0x0101
        /*0836*/ 	.byte	0xff
	.zero		1


	//   ....[113]....
        /*0838*/ 	.word	0x00008180
        /*083c*/ 	.word	0x0000005c
        /*0840*/ 	.word	0x00000050
        /*0844*/ 	.short	0x010a
        /*0846*/ 	.byte	0xff
	.zero		1


	//   ....[114]....
        /*0848*/ 	.word	0x00008230
        /*084c*/ 	.word	0x0000005c
        /*0850*/ 	.word	0x00000050
        /*0854*/ 	.short	0x010a
        /*0856*/ 	.byte	0xff
	.zero		1


	//   ....[115]....
        /*0858*/ 	.word	0x000084e0
        /*085c*/ 	.word	0x0000004e
        /*0860*/ 	.word	0x00000000
        /*0864*/ 	.short	0x0101
        /*0866*/ 	.byte	0xff
	.zero		1


	//   ....[116]....
        /*0868*/ 	.word	0x00008a70
        /*086c*/ 	.word	0x00000002
        /*0870*/ 	.word	0x00000000
        /*0874*/ 	.short	0x0101
        /*0876*/ 	.byte	0xff
	.zero		1


	//   ....[117]....
        /*0878*/ 	.word	0x00008d00
        /*087c*/ 	.word	0x000000ff
        /*0880*/ 	.word	0x00000000
        /*0884*/ 	.short	0x0101
        /*0886*/ 	.byte	0x04
	.zero		1


	//   ....[118]....
        /*0888*/ 	.word	0x00008d20
        /*088c*/ 	.word	0x00000003
        /*0890*/ 	.word	0x00000110
        /*0894*/ 	.short	0x010a
        /*0896*/ 	.byte	0xff
	.zero		1


	//   ....[119]....
        /*0898*/ 	.word	0x00008d80
        /*089c*/ 	.word	0x00000002
        /*08a0*/ 	.word	0x00000028
        /*08a4*/ 	.short	0x010a
        /*08a6*/ 	.byte	0xff
	.zero		1


	//   ....[120]....
        /*08a8*/ 	.word	0x00008de0
        /*08ac*/ 	.word	0x00000002
        /*08b0*/ 	.word	0x00000028
        /*08b4*/ 	.short	0x010a
        /*08b6*/ 	.byte	0xff
	.zero		1


	//   ....[121]....
        /*08b8*/ 	.word	0x00008e30
        /*08bc*/ 	.word	0x00000002
        /*08c0*/ 	.word	0x000000a0
        /*08c4*/ 	.short	0x010a
        /*08c6*/ 	.byte	0xff
	.zero		1


	//   ....[122]....
        /*08c8*/ 	.word	0x00008e90
        /*08cc*/ 	.word	0x00000000
        /*08d0*/ 	.word	0x00000000
        /*08d4*/ 	.short	0x010a
        /*08d6*/ 	.byte	0xff
	.zero		1


	//   ....[123]....
        /*08d8*/ 	.word	0x00008ef0
        /*08dc*/ 	.word	0x00000000
        /*08e0*/ 	.word	0x00000000
        /*08e4*/ 	.short	0x010a
        /*08e6*/ 	.byte	0xff
	.zero		1


	//   ....[124]....
        /*08e8*/ 	.word	0x00008f50
        /*08ec*/ 	.word	0x00000000
        /*08f0*/ 	.word	0x00000000
        /*08f4*/ 	.short	0x010a
        /*08f6*/ 	.byte	0xff
	.zero		1


	//   ....[125]....
        /*08f8*/ 	.word	0x00008fb0
        /*08fc*/ 	.word	0x00000000
        /*0900*/ 	.word	0x00000000
        /*0904*/ 	.short	0x010a
        /*0906*/ 	.byte	0xff
	.zero		1


	//   ....[126]....
        /*0908*/ 	.word	0x00009000
        /*090c*/ 	.word	0x00000000
        /*0910*/ 	.word	0x00000100
        /*0914*/ 	.short	0x010a
        /*0916*/ 	.byte	0xff
	.zero		1


	//   ....[127]....
        /*0918*/ 	.word	0x00009060
        /*091c*/ 	.word	0x00000000
        /*0920*/ 	.word	0x000000b0
        /*0924*/ 	.short	0x010a
        /*0926*/ 	.byte	0xff
	.zero		1


	//   ....[128]....
        /*0928*/ 	.word	0x000090b0
        /*092c*/ 	.word	0x00000000
        /*0930*/ 	.word	0x000000a0
        /*0934*/ 	.short	0x010a
        /*0936*/ 	.byte	0xff
	.zero		1


	//   ....[129]....
        /*0938*/ 	.word	0x00009110
        /*093c*/ 	.word	0x00000000
        /*0940*/ 	.word	0x000000b0
        /*0944*/ 	.short	0x010a
        /*0946*/ 	.byte	0xff
	.zero		1


	//   ....[130]....
        /*0948*/ 	.word	0x00009170
        /*094c*/ 	.word	0x00000004
        /*0950*/ 	.word	0x00000008
        /*0954*/ 	.short	0x010a
        /*0956*/ 	.byte	0xff
	.zero		1


	//   ....[131]....
        /*0958*/ 	.word	0x00009250
        /*095c*/ 	.word	0x00000002
        /*0960*/ 	.word	0x00000008
        /*0964*/ 	.short	0x010a
        /*0966*/ 	.byte	0xff
	.zero		1


	//   ....[132]....
        /*0968*/ 	.word	0x000092a0
        /*096c*/ 	.word	0x00000000
        /*0970*/ 	.word	0x000000a0
        /*0974*/ 	.short	0x010a
        /*0976*/ 	.byte	0xff
	.zero		1


	//   ....[133]....
        /*0978*/ 	.word	0x00009300
        /*097c*/ 	.word	0x00000000
        /*0980*/ 	.word	0x000000e0
        /*0984*/ 	.short	0x010a
        /*0986*/ 	.byte	0xff
	.zero		1


	//   ....[134]....
        /*0988*/ 	.word	0x00009360
        /*098c*/ 	.word	0x00000000
        /*0990*/ 	.word	0x00000000
        /*0994*/ 	.short	0x010a
        /*0996*/ 	.byte	0xff
	.zero		1


	//   ....[135]....
        /*0998*/ 	.word	0x000093c0
        /*099c*/ 	.word	0x00000000
        /*09a0*/ 	.word	0x00000000
        /*09a4*/ 	.short	0x010a
        /*09a6*/ 	.byte	0xff
	.zero		1


	//   ....[136]....
        /*09a8*/ 	.word	0x00009420
        /*09ac*/ 	.word	0x00000000
        /*09b0*/ 	.word	0x00000000
        /*09b4*/ 	.short	0x010a
        /*09b6*/ 	.byte	0xff
	.zero		1


	//   ....[137]....
        /*09b8*/ 	.word	0x00009480
        /*09bc*/ 	.word	0x00000000
        /*09c0*/ 	.word	0x00000000
        /*09c4*/ 	.short	0x010a
        /*09c6*/ 	.byte	0xff
	.zero		1


	//   ....[138]....
        /*09c8*/ 	.word	0x000094e0
        /*09cc*/ 	.word	0x00000000
        /*09d0*/ 	.word	0x00000120
        /*09d4*/ 	.short	0x010a
        /*09d6*/ 	.byte	0xff
	.zero		1


	//   ....[139]....
        /*09d8*/ 	.word	0x00009530
        /*09dc*/ 	.word	0x00000000
        /*09e0*/ 	.word	0x000000a0
        /*09e4*/ 	.short	0x010a
        /*09e6*/ 	.byte	0xff
	.zero		1


	//   ....[140]....
        /*09e8*/ 	.word	0x00009590
        /*09ec*/ 	.word	0x00000000
        /*09f0*/ 	.word	0x00000098
        /*09f4*/ 	.short	0x010a
        /*09f6*/ 	.byte	0xff
	.zero		1


	//   ....[141]....
        /*09f8*/ 	.word	0x000095f0
        /*09fc*/ 	.word	0x00000003
        /*0a00*/ 	.word	0x00000070
        /*0a04*/ 	.short	0x010a
        /*0a06*/ 	.byte	0xff
	.zero		1


	//   ....[142]....
        /*0a08*/ 	.word	0x00009650
        /*0a0c*/ 	.word	0x00000003
        /*0a10*/ 	.word	0x00000078
        /*0a14*/ 	.short	0x010a
        /*0a16*/ 	.byte	0xff
	.zero		1


	//   ....[143]....
        /*0a18*/ 	.word	0x000096b0
        /*0a1c*/ 	.word	0x00000003
        /*0a20*/ 	.word	0x00000080
        /*0a24*/ 	.short	0x010a
        /*0a26*/ 	.byte	0xff
	.zero		1


	//   ....[144]....
        /*0a28*/ 	.word	0x00009710
        /*0a2c*/ 	.word	0x00000003
        /*0a30*/ 	.word	0x00000088
        /*0a34*/ 	.short	0x010a
        /*0a36*/ 	.byte	0xff
	.zero		1


	//   ....[145]....
        /*0a38*/ 	.word	0x00009770
        /*0a3c*/ 	.word	0x00000000
        /*0a40*/ 	.word	0x00000070
        /*0a44*/ 	.short	0x010a
        /*0a46*/ 	.byte	0xff
	.zero		1


	//   ....[146]....
        /*0a48*/ 	.word	0x000097d0
        /*0a4c*/ 	.word	0x00000000
        /*0a50*/ 	.word	0x00000078
        /*0a54*/ 	.short	0x010a
        /*0a56*/ 	.byte	0xff
	.zero		1


	//   ....[147]....
        /*0a58*/ 	.word	0x00009830
        /*0a5c*/ 	.word	0x00000000
        /*0a60*/ 	.word	0x00000080
        /*0a64*/ 	.short	0x010a
        /*0a66*/ 	.byte	0xff
	.zero		1


	//   ....[148]....
        /*0a68*/ 	.word	0x00009880
        /*0a6c*/ 	.word	0x00000000
        /*0a70*/ 	.word	0x000000a0
        /*0a74*/ 	.short	0x010a
        /*0a76*/ 	.byte	0xff
	.zero		1


	//   ....[149]....
        /*0a78*/ 	.word	0x000098e0
        /*0a7c*/ 	.word	0x00000000
        /*0a80*/ 	.word	0x00000050
        /*0a84*/ 	.short	0x010a
        /*0a86*/ 	.byte	0xff
	.zero		1


	//   ....[150]....
        /*0a88*/ 	.word	0x00009930
        /*0a8c*/ 	.word	0x0000004e
        /*0a90*/ 	.word	0x000000c0
        /*0a94*/ 	.short	0x010a
        /*0a96*/ 	.byte	0xff
	.zero		1


	//   ....[151]....
        /*0a98*/ 	.word	0x00009980
        /*0a9c*/ 	.word	0x00000003
        /*0aa0*/ 	.word	0x00000050
        /*0aa4*/ 	.short	0x010a
        /*0aa6*/ 	.byte	0xff
	.zero		1


	//   ....[152]....
        /*0aa8*/ 	.word	0x000099d0
        /*0aac*/ 	.word	0x00000057
        /*0ab0*/ 	.word	0x00000050
        /*0ab4*/ 	.short	0x010a
        /*0ab6*/ 	.byte	0xff
	.zero		1


	//   ....[153]....
        /*0ab8*/ 	.word	0x00009a20
        /*0abc*/ 	.word	0x0000005c
        /*0ac0*/ 	.word	0x00000050
        /*0ac4*/ 	.short	0x010a
        /*0ac6*/ 	.byte	0xff
	.zero		1


	//----- nvinfo : EIATTR_NUM_MBARRIERS
	.align		4
.L_47:
        /*0ac8*/ 	.byte	0x03, 0x38
        /*0aca*/ 	.short	0x0025


	//----- nvinfo : EIATTR_EXIT_INSTR_OFFSETS
	.align		4
        /*0acc*/ 	.byte	0x04, 0x1c
        /*0ace*/ 	.short	(.L_49 - .L_48)


	//   ....[0]....
.L_48:
        /*0ad0*/ 	.word	0x00002d70


	//   ....[1]....
        /*0ad4*/ 	.word	0x00003270


	//   ....[2]....
        /*0ad8*/ 	.word	0x000032d0


	//   ....[3]....
        /*0adc*/ 	.word	0x00004630


	//   ....[4]....
        /*0ae0*/ 	.word	0x000057f0


	//   ....[5]....
        /*0ae4*/ 	.word	0x00005830


	//   ....[6]....
        /*0ae8*/ 	.word	0x00008c00


	//   ....[7]....
        /*0aec*/ 	.word	0x00008c70


	//   ....[8]....
        /*0af0*/ 	.word	0x00008ca0


	//   ....[9]....
        /*0af4*/ 	.word	0x00008d10


	//----- nvinfo : EIATTR_MAX_THREADS
	.align		4
.L_49:
        /*0af8*/ 	.byte	0x04, 0x05
        /*0afa*/ 	.short	(.L_51 - .L_50)
.L_50:
        /*0afc*/ 	.word	0x00000100
        /*0b00*/ 	.word	0x00000001
        /*0b04*/ 	.word	0x00000001


	//----- nvinfo : EIATTR_CRS_STACK_SIZE
	.align		4
.L_51:
        /*0b08*/ 	.byte	0x04, 0x1e
        /*0b0a*/ 	.short	(.L_53 - .L_52)
.L_52:
        /*0b0c*/ 	.word	0x00000000


	//----- nvinfo : EIATTR_CBANK_PARAM_SIZE
	.align		4
.L_53:
        /*0b10*/ 	.byte	0x03, 0x19
        /*0b12*/ 	.short	0x0800


	//----- nvinfo : EIATTR_PARAM_CBANK
	.align		4
        /*0b14*/ 	.byte	0x04, 0x0a
        /*0b16*/ 	.short	(.L_55 - .L_54)
	.align		4
.L_54:
        /*0b18*/ 	.word	index@(.nv.constant0._ZN7cutlass13device_kernelINS_4gemm6kernel13GemmUniversalIN4cute5tupleIJiiiiEEENS1_10collective13CollectiveMmaINS1_35MainloopSm100TmaUmmaWarpSpecializedILi5ELi2ELi4ENS5_IJNS4_1CILi4EEESB_NSA_ILi1EEEEEEEENS5_IJNSA_ILi128EEESF_NSA_ILi64EEEEEENS_6half_tENS5_IJSC_llEEESI_SJ_NS4_8TiledMMAINS4_8MMA_AtomIJNS4_26SM100_MMA_F16BF16_2x1SM_SSISI_SI_fLi128ELi128ELNS4_4UMMA5MajorE1ELSO_1ELNSN_7ScaleInE0ELSP_0EEEEEENS4_6LayoutINS5_IJSC_SC_SC_EEENS5_IJNSA_ILi0EEESU_SU_EEEEENS5_IJNS4_10UnderscoreESX_SX_EEEEENS4_28SM100_TMA_2SM_LOAD_MULTICASTENS4_14ComposedLayoutINS4_7SwizzleILi3ELi4ELi3EEENS4_18smem_ptr_flag_bitsILi16EEENSS_INS5_IJSG_NSA_ILi8EEEEEENS5_IJSC_SG_EEEEEEEvNS4_8identityES10_S1A_vS1B_EENS_8epilogue10collective18CollectiveEpilogueINS1D_23Sm100TmaWarpSpecializedILi4ELi2ELi16ELb1ELb0EEEJNS5_IJSG_SF_SG_EEENS5_IJNSS_ISG_SC_EENSS_INS5_IJNSA_ILi16EEENSA_ILi2EEEEEES18_EEEEESI_NS5_IJlSC_lEEESI_S1P_NS1D_6fusion15FusionCallbacksIS1H_NS1Q_17LinearCombinationISI_fSI_fLNS_15FloatRoundStyleE2EEES1I_S1O_JEEENS4_5SM1004TMEM4LOAD26SM100_TMEM_LOAD_32dp32b16xENS4_13SM90_TMA_LOADENS11_INS12_ILi1ELi4ELi3EEES15_NSS_INS5_IJS16_S1K_EEENS5_IJS1K_SC_EEEEEEENS4_39AutoVectorizingCopyWithAssumedAlignmentILi128EEENS4_14SM90_TMA_STOREES25_S27_S27_EEEvvEEEEvNT_6ParamsE)
        /*0b1c*/ 	.short	0x0380
        /*0b1e*/ 	.short	0x0800


	//----- nvinfo : EIATTR_SW_WAR
	.align		4
.L_55:
        /*0b20*/ 	.byte	0x04, 0x36
        /*0b22*/ 	.short	(.L_57 - .L_56)
.L_56:
        /*0b24*/ 	.word	0x00000008
.L_57:


//--------------------- .nv.callgraph             --------------------------
	.section	.nv.callgraph,"",@"SHT_CUDA_CALLGRAPH"
	.align	4
	.sectionentsize	8
	.align		4
        /*0000*/ 	.word	0x00000000
	.align		4
        /*0004*/ 	.word	0xffffffff
	.align		4
        /*0008*/ 	.word	index@(_ZN7cutlass13device_kernelINS_4gemm6kernel13GemmUniversalIN4cute5tupleIJiiiiEEENS1_10collective13CollectiveMmaINS1_35MainloopSm100TmaUmmaWarpSpecializedILi5ELi2ELi4ENS5_IJNS4_1CILi4EEESB_NSA_ILi1EEEEEEEENS5_IJNSA_ILi128EEESF_NSA_ILi64EEEEEENS_6half_tENS5_IJSC_llEEESI_SJ_NS4_8TiledMMAINS4_8MMA_AtomIJNS4_26SM100_MMA_F16BF16_2x1SM_SSISI_SI_fLi128ELi128ELNS4_4UMMA5MajorE1ELSO_1ELNSN_7ScaleInE0ELSP_0EEEEEENS4_6LayoutINS5_IJSC_SC_SC_EEENS5_IJNSA_ILi0EEESU_SU_EEEEENS5_IJNS4_10UnderscoreESX_SX_EEEEENS4_28SM100_TMA_2SM_LOAD_MULTICASTENS4_14ComposedLayoutINS4_7SwizzleILi3ELi4ELi3EEENS4_18smem_ptr_flag_bitsILi16EEENSS_INS5_IJSG_NSA_ILi8EEEEEENS5_IJSC_SG_EEEEEEEvNS4_8identityES10_S1A_vS1B_EENS_8epilogue10collective18CollectiveEpilogueINS1D_23Sm100TmaWarpSpecializedILi4ELi2ELi16ELb1ELb0EEEJNS5_IJSG_SF_SG_EEENS5_IJNSS_ISG_SC_EENSS_INS5_IJNSA_ILi16EEENSA_ILi2EEEEEES18_EEEEESI_NS5_IJlSC_lEEESI_S1P_NS1D_6fusion15FusionCallbacksIS1H_NS1Q_17LinearCombinationISI_fSI_fLNS_15FloatRoundStyleE2EEES1I_S1O_JEEENS4_5SM1004TMEM4LOAD26SM100_TMEM_LOAD_32dp32b16xENS4_13SM90_TMA_LOADENS11_INS12_ILi1ELi4ELi3EEES15_NSS_INS5_IJS16_S1K_EEENS5_IJS1K_SC_EEEEEEENS4_39AutoVectorizingCopyWithAssumedAlignmentILi128EEENS4_14SM90_TMA_STOREES25_S27_S27_EEEvvEEEEvNT_6ParamsE)
	.align		4
        /*000c*/ 	.word	index@(__assertfail)
	.align		4
        /*0010*/ 	.word	0x00000000
	.align		4
        /*0014*/ 	.word	0xfffffffe
	.align		4
        /*0018*/ 	.word	0x00000000
	.align		4
        /*001c*/ 	.word	0xfffffffd
	.align		4
        /*0020*/ 	.word	0x00000000
	.align		4
        /*0024*/ 	.word	0xfffffffc


//--------------------- .nv.constant4             --------------------------
	.section	.nv.constant4,"a",@progbits
	.align	8
	.align		8
.nv.constant4:
        /*0000*/ 	.dword	__assertfail
	.align		8
        /*0008*/ 	.dword	__unnamed_1
	.align		8
        /*0010*/ 	.dword	__unnamed_2
	.align		8
        /*0018*/ 	.dword	_ZN40_INTERNAL_8a607dd9_4_k_cu_e1d65e32_338554cuda3std3__45__cpo5beginE
	.align		8
        /*0020*/ 	.dword	_ZN40_INTERNAL_8a607dd9_4_k_cu_e1d65e32_338554cuda3std3__45__cpo3endE
	.align		8
        /*0028*/ 	.dword	_ZN40_INTERNAL_8a607dd9_4_k_cu_e1d65e32_338554cuda3std3__45__cpo6cbeginE
	.align		8
        /*0030*/ 	.dword	_ZN40_INTERNAL_8a607dd9_4_k_cu_e1d65e32_338554cuda3std3__45__cpo4cendE
	.align		8
        /*0038*/ 	.dword	_ZN40_INTERNAL_8a607dd9_4_k_cu_e1d65e32_338554cuda3std3__442_GLOBAL__N__8a607dd9_4_k_cu_e1d65e32_338556ignoreE
	.align		8
        /*0040*/ 	.dword	_ZN40_INTERNAL_8a607dd9_4_k_cu_e1d65e32_338554cuda3std3__419piecewise_constructE
	.align		8
        /*0048*/ 	.dword	_ZN40_INTERNAL_8a607dd9_4_k_cu_e1d65e32_338554cuda3std3__48in_placeE
	.align		8
        /*0050*/ 	.dword	_ZN40_INTERNAL_8a607dd9_4_k_cu_e1d65e32_338554cuda3std6ranges3__45__cpo4swapE
	.align		8
        /*0058*/ 	.dword	_ZN40_INTERNAL_8a607dd9_4_k_cu_e1d65e32_338554cuda3std6ranges3__45__cpo9iter_moveE
	.align		8
        /*0060*/ 	.dword	_ZN40_INTERNAL_8a607dd9_4_k_cu_e1d65e32_338554cute7productE
	.align		8
        /*0068*/ 	.dword	_ZN40_INTERNAL_8a607dd9_4_k_cu_e1d65e32_338554cute1_E
	.align		8
        /*0070*/ 	.dword	$str$25
	.align		8
        /*0078*/ 	.dword	$str$26
	.align		8
        /*0080*/ 	.dword	$str$27
	.align		8
        /*0088*/ 	.dword	$str$28


//--------------------- .text._ZN7cutlass13device_kernelINS_4gemm6kernel13GemmUniversalIN4cute5tupleIJiiiiEEENS1_10collective13CollectiveMmaINS1_35MainloopSm100TmaUmmaWarpSpecializedILi5ELi2ELi4ENS5_IJNS4_1CILi4EEESB_NSA_ILi1EEEEEEEENS5_IJNSA_ILi128EEESF_NSA_ILi64EEEEEENS_6half_tENS5_IJSC_llEEESI_SJ_NS4_8TiledMMAINS4_8MMA_AtomIJNS4_26SM100_MMA_F16BF16_2x1SM_SSISI_SI_fLi128ELi128ELNS4_4UMMA5MajorE1ELSO_1ELNSN_7ScaleInE0ELSP_0EEEEEENS4_6LayoutINS5_IJSC_SC_SC_EEENS5_IJNSA_ILi0EEESU_SU_EEEEENS5_IJNS4_10UnderscoreESX_SX_EEEEENS4_28SM100_TMA_2SM_LOAD_MULTICASTENS4_14ComposedLayoutINS4_7SwizzleILi3ELi4ELi3EEENS4_18smem_ptr_flag_bitsILi16EEENSS_INS5_IJSG_NSA_ILi8EEEEEENS5_IJSC_SG_EEEEEEEvNS4_8identityES10_S1A_vS1B_EENS_8epilogue10collective18CollectiveEpilogueINS1D_23Sm100TmaWarpSpecializedILi4ELi2ELi16ELb1ELb0EEEJNS5_IJSG_SF_SG_EEENS5_IJNSS_ISG_SC_EENSS_INS5_IJNSA_ILi16EEENSA_ILi2EEEEEES18_EEEEESI_NS5_IJlSC_lEEESI_S1P_NS1D_6fusion15FusionCallbacksIS1H_NS1Q_17LinearCombinationISI_fSI_fLNS_15FloatRoundStyleE2EEES1I_S1O_JEEENS4_5SM1004TMEM4LOAD26SM100_TMEM_LOAD_32dp32b16xENS4_13SM90_TMA_LOADENS11_INS12_ILi1ELi4ELi3EEES15_NSS_INS5_IJS16_S1K_EEENS5_IJS1K_SC_EEEEEEENS4_39AutoVectorizingCopyWithAssumedAlignmentILi128EEENS4_14SM90_TMA_STOREES25_S27_S27_EEEvvEEEEvNT_6ParamsE --------------------------
	.section	.text._ZN7cutlass13device_kernelINS_4gemm6kernel13GemmUniversalIN4cute5tupleIJiiiiEEENS1_10collective13CollectiveMmaINS1_35MainloopSm100TmaUmmaWarpSpecializedILi5ELi2ELi4ENS5_IJNS4_1CILi4EEESB_NSA_ILi1EEEEEEEENS5_IJNSA_ILi128EEESF_NSA_ILi64EEEEEENS_6half_tENS5_IJSC_llEEESI_SJ_NS4_8TiledMMAINS4_8MMA_AtomIJNS4_26SM100_MMA_F16BF16_2x1SM_SSISI_SI_fLi128ELi128ELNS4_4UMMA5MajorE1ELSO_1ELNSN_7ScaleInE0ELSP_0EEEEEENS4_6LayoutINS5_IJSC_SC_SC_EEENS5_IJNSA_ILi0EEESU_SU_EEEEENS5_IJNS4_10UnderscoreESX_SX_EEEEENS4_28SM100_TMA_2SM_LOAD_MULTICASTENS4_14ComposedLayoutINS4_7SwizzleILi3ELi4ELi3EEENS4_18smem_ptr_flag_bitsILi16EEENSS_INS5_IJSG_NSA_ILi8EEEEEENS5_IJSC_SG_EEEEEEEvNS4_8identityES10_S1A_vS1B_EENS_8epilogue10collective18CollectiveEpilogueINS1D_23Sm100TmaWarpSpecializedILi4ELi2ELi16ELb1ELb0EEEJNS5_IJSG_SF_SG_EEENS5_IJNSS_ISG_SC_EENSS_INS5_IJNSA_ILi16EEENSA_ILi2EEEEEES18_EEEEESI_NS5_IJlSC_lEEESI_S1P_NS1D_6fusion15FusionCallbacksIS1H_NS1Q_17LinearCombinationISI_fSI_fLNS_15FloatRoundStyleE2EEES1I_S1O_JEEENS4_5SM1004TMEM4LOAD26SM100_TMEM_LOAD_32dp32b16xENS4_13SM90_TMA_LOADENS11_INS12_ILi1ELi4ELi3EEES15_NSS_INS5_IJS16_S1K_EEENS5_IJS1K_SC_EEEEEEENS4_39AutoVectorizingCopyWithAssumedAlignmentILi128EEENS4_14SM90_TMA_STOREES25_S27_S27_EEEvvEEEEvNT_6ParamsE,"ax",@progbits
	.align	128
.text._ZN7cutlass13device_kernelINS_4gemm6kernel13GemmUniversalIN4cute5tupleIJiiiiEEENS1_10collective13CollectiveMmaINS1_35MainloopSm100TmaUmmaWarpSpecializedILi5ELi2ELi4ENS5_IJNS4_1CILi4EEESB_NSA_ILi1EEEEEEEENS5_IJNSA_ILi128EEESF_NSA_ILi64EEEEEENS_6half_tENS5_IJSC_llEEESI_SJ_NS4_8TiledMMAINS4_8MMA_AtomIJNS4_26SM100_MMA_F16BF16_2x1SM_SSISI_SI_fLi128ELi128ELNS4_4UMMA5MajorE1ELSO_1ELNSN_7ScaleInE0ELSP_0EEEEEENS4_6LayoutINS5_IJSC_SC_SC_EEENS5_IJNSA_ILi0EEESU_SU_EEEEENS5_IJNS4_10UnderscoreESX_SX_EEEEENS4_28SM100_TMA_2SM_LOAD_MULTICASTENS4_14ComposedLayoutINS4_7SwizzleILi3ELi4ELi3EEENS4_18smem_ptr_flag_bitsILi16EEENSS_INS5_IJSG_NSA_ILi8EEEEEENS5_IJSC_SG_EEEEEEEvNS4_8identityES10_S1A_vS1B_EENS_8epilogue10collective18CollectiveEpilogueINS1D_23Sm100TmaWarpSpecializedILi4ELi2ELi16ELb1ELb0EEEJNS5_IJSG_SF_SG_EEENS5_IJNSS_ISG_SC_EENSS_INS5_IJNSA_ILi16EEENSA_ILi2EEEEEES18_EEEEESI_NS5_IJlSC_lEEESI_S1P_NS1D_6fusion15FusionCallbacksIS1H_NS1Q_17LinearCombinationISI_fSI_fLNS_15FloatRoundStyleE2EEES1I_S1O_JEEENS4_5SM1004TMEM4LOAD26SM100_TMEM_LOAD_32dp32b16xENS4_13SM90_TMA_LOADENS11_INS12_ILi1ELi4ELi3EEES15_NSS_INS5_IJS16_S1K_EEENS5_IJS1K_SC_EEEEEEENS4_39AutoVectorizingCopyWithAssumedAlignmentILi128EEENS4_14SM90_TMA_STOREES25_S27_S27_EEEvvEEEEvNT_6ParamsE:
        .type           _ZN7cutlass13device_kernelINS_4gemm6kernel13GemmUniversalIN4cute5tupleIJiiiiEEENS1_10collective13CollectiveMmaINS1_35MainloopSm100TmaUmmaWarpSpecializedILi5ELi2ELi4ENS5_IJNS4_1CILi4EEESB_NSA_ILi1EEEEEEEENS5_IJNSA_ILi128EEESF_NSA_ILi64EEEEEENS_6half_tENS5_IJSC_llEEESI_SJ_NS4_8TiledMMAINS4_8MMA_AtomIJNS4_26SM100_MMA_F16BF16_2x1SM_SSISI_SI_fLi128ELi128ELNS4_4UMMA5MajorE1ELSO_1ELNSN_7ScaleInE0ELSP_0EEEEEENS4_6LayoutINS5_IJSC_SC_SC_EEENS5_IJNSA_ILi0EEESU_SU_EEEEENS5_IJNS4_10UnderscoreESX_SX_EEEEENS4_28SM100_TMA_2SM_LOAD_MULTICASTENS4_14ComposedLayoutINS4_7SwizzleILi3ELi4ELi3EEENS4_18smem_ptr_flag_bitsILi16EEENSS_INS5_IJSG_NSA_ILi8EEEEEENS5_IJSC_SG_EEEEEEEvNS4_8identityES10_S1A_vS1B_EENS_8epilogue10collective18CollectiveEpilogueINS1D_23Sm100TmaWarpSpecializedILi4ELi2ELi16ELb1ELb0EEEJNS5_IJSG_SF_SG_EEENS5_IJNSS_ISG_SC_EENSS_INS5_IJNSA_ILi16EEENSA_ILi2EEEEEES18_EEEEESI_NS5_IJlSC_lEEESI_S1P_NS1D_6fusion15FusionCallbacksIS1H_NS1Q_17LinearCombinationISI_fSI_fLNS_15FloatRoundStyleE2EEES1I_S1O_JEEENS4_5SM1004TMEM4LOAD26SM100_TMEM_LOAD_32dp32b16xENS4_13SM90_TMA_LOADENS11_INS12_ILi1ELi4ELi3EEES15_NSS_INS5_IJS16_S1K_EEENS5_IJS1K_SC_EEEEEEENS4_39AutoVectorizingCopyWithAssumedAlignmentILi128EEENS4_14SM90_TMA_STOREES25_S27_S27_EEEvvEEEEvNT_6ParamsE,@function
        .size           _ZN7cutlass13device_kernelINS_4gemm6kernel13GemmUniversalIN4cute5tupleIJiiiiEEENS1_10collective13CollectiveMmaINS1_35MainloopSm100TmaUmmaWarpSpecializedILi5ELi2ELi4ENS5_IJNS4_1CILi4EEESB_NSA_ILi1EEEEEEEENS5_IJNSA_ILi128EEESF_NSA_ILi64EEEEEENS_6half_tENS5_IJSC_llEEESI_SJ_NS4_8TiledMMAINS4_8MMA_AtomIJNS4_26SM100_MMA_F16BF16_2x1SM_SSISI_SI_fLi128ELi128ELNS4_4UMMA5MajorE1ELSO_1ELNSN_7ScaleInE0ELSP_0EEEEEENS4_6LayoutINS5_IJSC_SC_SC_EEENS5_IJNSA_ILi0EEESU_SU_EEEEENS5_IJNS4_10UnderscoreESX_SX_EEEEENS4_28SM100_TMA_2SM_LOAD_MULTICASTENS4_14ComposedLayoutINS4_7SwizzleILi3ELi4ELi3EEENS4_18smem_ptr_flag_bitsILi16EEENSS_INS5_IJSG_NSA_ILi8EEEEEENS5_IJSC_SG_EEEEEEEvNS4_8identityES10_S1A_vS1B_EENS_8epilogue10collective18CollectiveEpilogueINS1D_23Sm100TmaWarpSpecializedILi4ELi2ELi16ELb1ELb0EEEJNS5_IJSG_SF_SG_EEENS5_IJNSS_ISG_SC_EENSS_INS5_IJNSA_ILi16EEENSA_ILi2EEEEEES18_EEEEESI_NS5_IJlSC_lEEESI_S1P_NS1D_6fusion15FusionCallbacksIS1H_NS1Q_17LinearCombinationISI_fSI_fLNS_15FloatRoundStyleE2EEES1I_S1O_JEEENS4_5SM1004TMEM4LOAD26SM100_TMEM_LOAD_32dp32b16xENS4_13SM90_TMA_LOADENS11_INS12_ILi1ELi4ELi3EEES15_NSS_INS5_IJS16_S1K_EEENS5_IJS1K_SC_EEEEEEENS4_39AutoVectorizingCopyWithAssumedAlignmentILi128EEENS4_14SM90_TMA_STOREES25_S27_S27_EEEvvEEEEvNT_6ParamsE,(.L_x_202 - _ZN7cutlass13device_kernelINS_4gemm6kernel13GemmUniversalIN4cute5tupleIJiiiiEEENS1_10collective13CollectiveMmaINS1_35MainloopSm100TmaUmmaWarpSpecializedILi5ELi2ELi4ENS5_IJNS4_1CILi4EEESB_NSA_ILi1EEEEEEEENS5_IJNSA_ILi128EEESF_NSA_ILi64EEEEEENS_6half_tENS5_IJSC_llEEESI_SJ_NS4_8TiledMMAINS4_8MMA_AtomIJNS4_26SM100_MMA_F16BF16_2x1SM_SSISI_SI_fLi128ELi128ELNS4_4UMMA5MajorE1ELSO_1ELNSN_7ScaleInE0ELSP_0EEEEEENS4_6LayoutINS5_IJSC_SC_SC_EEENS5_IJNSA_ILi0EEESU_SU_EEEEENS5_IJNS4_10UnderscoreESX_SX_EEEEENS4_28SM100_TMA_2SM_LOAD_MULTICASTENS4_14ComposedLayoutINS4_7SwizzleILi3ELi4ELi3EEENS4_18smem_ptr_flag_bitsILi16EEENSS_INS5_IJSG_NSA_ILi8EEEEEENS5_IJSC_SG_EEEEEEEvNS4_8identityES10_S1A_vS1B_EENS_8epilogue10collective18CollectiveEpilogueINS1D_23Sm100TmaWarpSpecializedILi4ELi2ELi16ELb1ELb0EEEJNS5_IJSG_SF_SG_EEENS5_IJNSS_ISG_SC_EENSS_INS5_IJNSA_ILi16EEENSA_ILi2EEEEEES18_EEEEESI_NS5_IJlSC_lEEESI_S1P_NS1D_6fusion15FusionCallbacksIS1H_NS1Q_17LinearCombinationISI_fSI_fLNS_15FloatRoundStyleE2EEES1I_S1O_JEEENS4_5SM1004TMEM4LOAD26SM100_TMEM_LOAD_32dp32b16xENS4_13SM90_TMA_LOADENS11_INS12_ILi1ELi4ELi3EEES15_NSS_INS5_IJS16_S1K_EEENS5_IJS1K_SC_EEEEEEENS4_39AutoVectorizingCopyWithAssumedAlignmentILi128EEENS4_14SM90_TMA_STOREES25_S27_S27_EEEvvEEEEvNT_6ParamsE)
        .other          _ZN7cutlass13device_kernelINS_4gemm6kernel13GemmUniversalIN4cute5tupleIJiiiiEEENS1_10collective13CollectiveMmaINS1_35MainloopSm100TmaUmmaWarpSpecializedILi5ELi2ELi4ENS5_IJNS4_1CILi4EEESB_NSA_ILi1EEEEEEEENS5_IJNSA_ILi128EEESF_NSA_ILi64EEEEEENS_6half_tENS5_IJSC_llEEESI_SJ_NS4_8TiledMMAINS4_8MMA_AtomIJNS4_26SM100_MMA_F16BF16_2x1SM_SSISI_SI_fLi128ELi128ELNS4_4UMMA5MajorE1ELSO_1ELNSN_7ScaleInE0ELSP_0EEEEEENS4_6LayoutINS5_IJSC_SC_SC_EEENS5_IJNSA_ILi0EEESU_SU_EEEEENS5_IJNS4_10UnderscoreESX_SX_EEEEENS4_28SM100_TMA_2SM_LOAD_MULTICASTENS4_14ComposedLayoutINS4_7SwizzleILi3ELi4ELi3EEENS4_18smem_ptr_flag_bitsILi16EEENSS_INS5_IJSG_NSA_ILi8EEEEEENS5_IJSC_SG_EEEEEEEvNS4_8identityES10_S1A_vS1B_EENS_8epilogue10collective18CollectiveEpilogueINS1D_23Sm100TmaWarpSpecializedILi4ELi2ELi16ELb1ELb0EEEJNS5_IJSG_SF_SG_EEENS5_IJNSS_ISG_SC_EENSS_INS5_IJNSA_ILi16EEENSA_ILi2EEEEEES18_EEEEESI_NS5_IJlSC_lEEESI_S1P_NS1D_6fusion15FusionCallbacksIS1H_NS1Q_17LinearCombinationISI_fSI_fLNS_15FloatRoundStyleE2EEES1I_S1O_JEEENS4_5SM1004TMEM4LOAD26SM100_TMEM_LOAD_32dp32b16xENS4_13SM90_TMA_LOADENS11_INS12_ILi1ELi4ELi3EEES15_NSS_INS5_IJS16_S1K_EEENS5_IJS1K_SC_EEEEEEENS4_39AutoVectorizingCopyWithAssumedAlignmentILi128EEENS4_14SM90_TMA_STOREES25_S27_S27_EEEvvEEEEvNT_6ParamsE,@"STO_CUDA_ENTRY STV_DEFAULT"
_ZN7cutlass13device_kernelINS_4gemm6kernel13GemmUniversalIN4cute5tupleIJiiiiEEENS1_10collective13CollectiveMmaINS1_35MainloopSm100TmaUmmaWarpSpecializedILi5ELi2ELi4ENS5_IJNS4_1CILi4EEESB_NSA_ILi1EEEEEEEENS5_IJNSA_ILi128EEESF_NSA_ILi64EEEEEENS_6half_tENS5_IJSC_llEEESI_SJ_NS4_8TiledMMAINS4_8MMA_AtomIJNS4_26SM100_MMA_F16BF16_2x1SM_SSISI_SI_fLi128ELi128ELNS4_4UMMA5MajorE1ELSO_1ELNSN_7ScaleInE0ELSP_0EEEEEENS4_6LayoutINS5_IJSC_SC_SC_EEENS5_IJNSA_ILi0EEESU_SU_EEEEENS5_IJNS4_10UnderscoreESX_SX_EEEEENS4_28SM100_TMA_2SM_LOAD_MULTICASTENS4_14ComposedLayoutINS4_7SwizzleILi3ELi4ELi3EEENS4_18smem_ptr_flag_bitsILi16EEENSS_INS5_IJSG_NSA_ILi8EEEEEENS5_IJSC_SG_EEEEEEEvNS4_8identityES10_S1A_vS1B_EENS_8epilogue10collective18CollectiveEpilogueINS1D_23Sm100TmaWarpSpecializedILi4ELi2ELi16ELb1ELb0EEEJNS5_IJSG_SF_SG_EEENS5_IJNSS_ISG_SC_EENSS_INS5_IJNSA_ILi16EEENSA_ILi2EEEEEES18_EEEEESI_NS5_IJlSC_lEEESI_S1P_NS1D_6fusion15FusionCallbacksIS1H_NS1Q_17LinearCombinationISI_fSI_fLNS_15FloatRoundStyleE2EEES1I_S1O_JEEENS4_5SM1004TMEM4LOAD26SM100_TMEM_LOAD_32dp32b16xENS4_13SM90_TMA_LOADENS11_INS12_ILi1ELi4ELi3EEES15_NSS_INS5_IJS16_S1K_EEENS5_IJS1K_SC_EEEEEEENS4_39AutoVectorizingCopyWithAssumedAlignmentILi128EEENS4_14SM90_TMA_STOREES25_S27_S27_EEEvvEEEEvNT_6ParamsE:
[----:B------:R-:W1:Y:S01]  /*0000*/  LDC R1, c[0x0][0x37c] ;  /* 0x0000df00ff017b82 */ /* 0x000e620000000800 */
[----:B------:R-:W2:Y:S01]  /*0010*/  S2R R76, SR_TID.X ;  /* 0x00000000004c7919 */ /* 0x000ea20000002100 */
[----:B------:R-:W3:Y:S06]  /*0020*/  LDCU.64 UR6, c[0x0][0x890] ;  /* 0x00011200ff0677ac */ /* 0x000eec0008000a00 */
[----:B------:R-:W4:Y:S01]  /*0030*/  S2UR UR37, SR_CgaCtaId ;  /* 0x00000000002579c3 */ /* 0x000f220000008800 */
[----:B------:R-:W-:Y:S01]  /*0040*/  PRMT R63, RZ, 0x7610, R63 ;  /* 0x00007610ff3f7816 */ /* 0x000fe2000000003f */
[----:B------:R-:W1:Y:S01]  /*0050*/  LDCU.64 UR46, c[0x0][0x358] ;  /* 0x00006b00ff2e77ac */ /* 0x000e620008000a00 */
[----:B------:R-:W-:-:S02]  /*0060*/  ELECT P0, URZ, PT ;  /* 0x0000000000ff782f */ /* 0x000fc40003800000 */
[----:B---3--:R-:W-:-:S04]  /*0070*/  ISETP.NE.U32.AND P1, PT, RZ, UR6, PT ;  /* 0x00000006ff007c0c */ /* 0x008fc8000bf25070 */
[----:B------:R-:W-:Y:S01]  /*0080*/  ISETP.NE.AND.EX P2, PT, RZ, UR7, PT, P1 ;  /* 0x00000007ff007c0c */ /* 0x000fe2000bf45310 */
[----:B----4-:R-:W-:Y:S02]  /*0090*/  ULOP3.LUT UR9, UR37, 0x1, URZ, 0xc0, !UPT ;  /* 0x0000000125097892 */ /* 0x010fe4000f8ec0ff */
[----:B------:R-:W-:Y:S01]  /*00a0*/  ULOP3.LUT UR8, UR37, 0x1, URZ, 0x3c, !UPT ;  /* 0x0000000125087892 */ /* 0x000fe2000f8e3cff */
[----:B--2---:R-:W-:-:S05]  /*00b0*/  SHF.R.U32.HI R70, RZ, 0x5, R76 ;  /* 0x00000005ff467819 */ /* 0x004fca000001164c */
[----:B------:R-:W2:Y:S02]  /*00c0*/  SHFL.IDX PT, R0, R70, RZ, 0x1f ;  /* 0x00001fff46007589 */ /* 0x000ea400000e0000 */
[----:B--2---:R-:W-:Y:S02]  /*00d0*/  R2UR UR10, R0 ;  /* 0x00000000000a72ca */ /* 0x004fe400000e0000 */
[----:B-1----:R-:W-:Y:S05]  /*00e0*/  @P2 BRA `(.L_x_0) ;  /* 0x00000000002c2947 */ /* 0x002fea0003800000 */
[----:B------:R-:W1:Y:S02]  /*00f0*/  LDCU.64 UR4, c[0x0][0x888] ;  /* 0x00011100ff0477ac */ /* 0x000e640008000a00 */
[----:B-1----:R-:W-:-:S04]  /*0100*/  UISETP.NE.U32.AND UP0, UPT, UR4, URZ, UPT ;  /* 0x000000ff0400728c */ /* 0x002fc8000bf05070 */
[----:B------:R-:W-:-:S09]  /*0110*/  UISETP.NE.AND.EX UP0, UPT, UR5, URZ, UPT, UP0 ;  /* 0x000000ff0500728c */ /* 0x000fd2000bf05300 */
[----:B------:R-:W-:Y:S05]  /*0120*/  BRA.U !UP0, `(.L_x_1) ;  /* 0x0000000108107547 */ /* 0x000fea000b800000 */
[----:B------:R-:W1:Y:S02]  /*0130*/  LDC.64 R2, c[0x0][0x888] ;  /* 0x00022200ff027b82 */ /* 0x000e640000000a00 */
[----:B-1----:R1:W5:Y:S01]  /*0140*/  LDG.E R35, desc[UR46][R2.64] ;  /* 0x0000002e02237981 */ /* 0x002362000c1e1900 */
[----:B------:R-:W-:Y:S01]  /*0150*/  HFMA2 R63, -RZ, RZ, 0, 5.9604644775390625e-08 ;  /* 0x00000001ff3f7431 */ /* 0x000fe200000001ff */
[----:B------:R-:W-:Y:S05]  /*0160*/  BRA `(.L_x_0) ;  /* 0x00000000000c7947 */ /* 0x000fea0003800000 */
.L_x_1:
[----:B------:R-:W1:Y:S01]  /*0170*/  LDCU UR4, c[0x0][0x880] ;  /* 0x00011000ff0477ac */ /* 0x000e620008000800 */
[----:B------:R-:W-:Y:S01]  /*0180*/  HFMA2 R63, -RZ, RZ, 0, 5.9604644775390625e-08 ;  /* 0x00000001ff3f7431 */ /* 0x000fe200000001ff */
[----:B-1----:R-:W-:-:S07]  /*0190*/  MOV R35, UR4 ;  /* 0x0000000400237c02 */ /* 0x002fce0008000f00 */
.L_x_0:
[----:B------:R-:W2:Y:S02]  /*01a0*/  LDCU.64 UR4, c[0x0][0x8b0] ;  /* 0x00011600ff0477ac */ /* 0x000ea40008000a00 */
[----:B--2---:R-:W-:-:S04]  /*01b0*/  UISETP.NE.U32.AND UP0, UPT, UR4, URZ, UPT ;  /* 0x000000ff0400728c */ /* 0x004fc8000bf05070 */
[----:B------:R-:W-:-:S09]  /*01c0*/  UISETP.NE.AND.EX UP0, UPT, UR5, URZ, UPT, UP0 ;  /* 0x000000ff0500728c */ /* 0x000fd2000bf05300 */
[----:B------:R-:W-:Y:S05]  /*01d0*/  BRA.U UP0, `(.L_x_2) ;  /* 0x0000000100247547 */ /* 0x000fea000b800000 */
[----:B------:R-:W2:Y:S02]  /*01e0*/  LDCU.64 UR4, c[0x0][0x8a8] ;  /* 0x00011500ff0477ac */ /* 0x000ea40008000a00 */
[----:B--2---:R-:W-:-:S04]  /*01f0*/  UISETP.NE.U32.AND UP0, UPT, UR4, URZ, UPT ;  /* 0x000000ff0400728c */ /* 0x004fc8000bf05070 */
[----:B------:R-:W-:-:S09]  /*0200*/  UISETP.NE.AND.EX UP0, UPT, UR5, URZ, UPT, UP0 ;  /* 0x000000ff0500728c */ /* 0x000fd2000bf05300 */
[----:B------:R-:W-:Y:S05]  /*0210*/  BRA.U !UP0, `(.L_x_3) ;  /* 0x00000001080c7547 */ /* 0x000fea000b800000 */
[----:B------:R-:W2:Y:S02]  /*0220*/  LDC.64 R32, c[0x0][0x8a8] ;  /* 0x00022a00ff207b82 */ /* 0x000ea40000000a00 */
[----:B--2---:R2:W5:Y:S01]  /*0230*/  LDG.E R32, desc[UR46][R32.64] ;  /* 0x0000002e20207981 */ /* 0x004562000c1e1900 */
[----:B------:R-:W-:Y:S05]  /*0240*/  BRA `(.L_x_2) ;  /* 0x0000000000087947 */ /* 0x000fea0003800000 */
.L_x_3:
[----:B------:R-:W2:Y:S02]  /*0250*/  LDCU UR4, c[0x0][0x8a0] ;  /* 0x00011400ff0477ac */ /* 0x000ea40008000800 */
[----:B--2---:R-:W-:Y:S02]  /*0260*/  MOV R32, UR4 ;  /* 0x0000000400207c02 */ /* 0x004fe40008000f00 */
.L_x_2:
[----:B------:R-:W-:Y:S01]  /*0270*/  IMAD.U32 R0, RZ, RZ, UR10 ;  /* 0x0000000aff007e24 */ /* 0x000fe2000f8e00ff */
[----:B------:R-:W-:Y:S04]  /*0280*/  BSSY.RECONVERGENT B0, `(.L_x_4) ;  /* 0x000000c000007945 */ /* 0x000fe80003800200 */
[C---:B------:R-:W-:Y:S02]  /*0290*/  ISETP.NE.OR P3, PT, R0.reuse, 0x1, !P0 ;  /* 0x000000010000780c */ /* 0x040fe40004765670 */
[----:B------:R-:W-:-:S11]  /*02a0*/  ISETP.NE.OR P2, PT, R0, 0x3, !P0 ;  /* 0x000000030000780c */ /* 0x000fd60004745670 */
[----:B------:R-:W-:Y:S05]  /*02b0*/  @P3 BRA `(.L_x_5) ;  /* 0x0000000000203947 */ /* 0x000fea0003800000 */
[----:B------:R-:W3:Y:S02]  /*02c0*/  LDCU.64 UR4, c[0x0][0x348] ;  /* 0x00006900ff0477ac */ /* 0x000ee40008000a00 */
[----:B---3--:R-:W-:Y:S02]  /*02d0*/  UIADD3 UR12, UP1, UPT, UR4, 0x80, URZ ;  /* 0x00000080040c7890 */ /* 0x008fe4000ff3e0ff */
[----:B------:R-:W-:Y:S02]  /*02e0*/  UIADD3 UR4, UP0, UPT, UR4, 0x180, URZ ;  /* 0x0000018004047890 */ /* 0x000fe4000ff1e0ff */
[----:B------:R-:W-:Y:S02]  /*02f0*/  UIADD3.X UR13, UPT, UPT, URZ, UR5, URZ, UP1, !UPT ;  /* 0x00000005ff0d7290 */ /* 0x000fe40008ffe4ff */
[----:B------:R-:W-:-:S07]  /*0300*/  UIADD3.X UR5, UPT, UPT, URZ, UR5, URZ, UP0, !UPT ;  /* 0x00000005ff057290 */ /* 0x000fce00087fe4ff */
[----:B------:R3:W-:Y:S02]  /*0310*/  UTMACCTL.PF [UR12] ;  /* 0x000000000c0079b9 */ /* 0x0007e40008040000 */
[----:B------:R3:W-:Y:S02]  /*0320*/  UTMACCTL.PF [UR4] ;  /* 0x00000000040079b9 */ /* 0x0007e40008040000 */
[----:B---3--:R-:W-:Y:S01]  /*0330*/  NOP ;  /* 0x0000000000007918 */ /* 0x008fe20000000000 */
.L_x_5:
[----:B------:R-:W-:Y:S05]  /*0340*/  BSYNC.RECONVERGENT B0 ;  /* 0x0000000000007941 */ /* 0x000fea0003800200 */
.L_x_4:
[----:B------:R-:W-:Y:S04]  /*0350*/  BSSY.RECONVERGENT B0, `(.L_x_6) ;  /* 0x000000a000007945 */ /* 0x000fe80003800200 */
        /* <DEDUP_REMOVED lines=9> */
.L_x_7:
[----:B------:R-:W-:Y:S05]  /*03f0*/  BSYNC.RECONVERGENT B0 ;  /* 0x0000000000007941 */ /* 0x000fea0003800200 */
.L_x_6:
[----:B------:R-:W3:Y:S01]  /*0400*/  LDCU.64 UR4, c[0x0][0x888] ;  /* 0x00011100ff0477ac */ /* 0x000ee20008000a00 */
[----:B------:R-:W-:Y:S01]  /*0410*/  ISETP.NE.AND.EX P1, PT, RZ, UR7, PT, P1 ;  /* 0x00000007ff007c0c */ /* 0x000fe2000bf25310 */
[----:B------:R-:W-:Y:S01]  /*0420*/  UPLOP3.LUT UP4, UPT, UPT, UPT, UPT, 0x80, 0x8 ;  /* 0x000000000008789c */ /* 0x000fe20003f8f070 */
[----:B---3--:R-:W-:-:S04]  /*0430*/  ISETP.NE.U32.AND P2, PT, RZ, UR4, PT ;  /* 0x00000004ff007c0c */ /* 0x008fc8000bf45070 */
[----:B------:R-:W-:-:S13]  /*0440*/  ISETP.NE.AND.EX P2, PT, RZ, UR5, PT, P2 ;  /* 0x00000005ff007c0c */ /* 0x000fda000bf45320 */
[----:B------:R-:W-:Y:S05]  /*0450*/  @P2 BRA P1, `(.L_x_8) ;  /* 0x0000000000282947 */ /* 0x000fea0000800000 */
[----:B------:R-:W-:Y:S01]  /*0460*/  UISETP.NE.U32.AND UP1, UPT, UR6, URZ, UPT ;  /* 0x000000ff0600728c */ /* 0x000fe2000bf25070 */
[----:B-----5:R-:W-:Y:S01]  /*0470*/  FSETP.NEU.AND P1, PT, R35, RZ, PT ;  /* 0x000000ff2300720b */ /* 0x020fe20003f2d000 */
[----:B------:R-:W-:Y:S02]  /*0480*/  UISETP.NE.U32.AND UP0, UPT, UR4, URZ, UPT ;  /* 0x000000ff0400728c */ /* 0x000fe4000bf05070 */
[----:B------:R-:W-:Y:S02]  /*0490*/  UISETP.NE.AND.EX UP1, UPT, UR7, URZ, UPT, UP1 ;  /* 0x000000ff0700728c */ /* 0x000fe4000bf25310 */
[----:B------:R-:W-:-:S04]  /*04a0*/  UISETP.NE.AND.EX UP0, UPT, UR5, URZ, UPT, UP0 ;  /* 0x000000ff0500728c */ /* 0x000fc8000bf05300 */
[----:B------:R-:W-:-:S04]  /*04b0*/  USEL UR4, URZ, 0xffffffff, UP0 ;  /* 0xffffffffff047887 */ /* 0x000fc80008000000 */
[----:B------:R-:W-:Y:S01]  /*04c0*/  VOTEU.ANY UP0, P1 ;  /* 0x0000000000ff7886 */ /* 0x000fe20000800100 */
[----:B------:R-:W-:-:S04]  /*04d0*/  @!UP1 USEL UR4, URZ, 0xffffffff, UP0 ;  /* 0xffffffffff049887 */ /* 0x000fc80008000000 */
[----:B------:R-:W-:-:S04]  /*04e0*/  ULOP3.LUT UR4, UR4, 0x1, URZ, 0xc0, !UPT ;  /* 0x0000000104047892 */ /* 0x000fc8000f8ec0ff */
[----:B------:R-:W-:-:S11]  /*04f0*/  UISETP.NE.U32.AND UP4, UPT, UR4, 0x1, UPT ;  /* 0x000000010400788c */ /* 0x000fd6000bf85070 */
.L_x_8:
[----:B------:R-:W3:Y:S01]  /*0500*/  SHFL.IDX PT, R0, R70, RZ, 0x1f ;  /* 0x00001fff46007589 */ /* 0x000ee200000e0000 */
[----:B------:R-:W-:-:S04]  /*0510*/  UISETP.NE.AND UP0, UPT, UR10, 0x2, UPT ;  /* 0x000000020a00788c */ /* 0x000fc8000bf05270 */
[----:B------:R-:W-:Y:S02]  /*0520*/  UISETP.EQ.AND UP1, UPT, UR9, URZ, !UP0 ;  /* 0x000000ff0900728c */ /* 0x000fe4000c722270 */
[----:B------:R-:W-:-:S04]  /*0530*/  USEL UR6, URZ, 0x1, UP0 ;  /* 0x00000001ff067887 */ /* 0x000fc80008000000 */
[----:B------:R-:W-:Y:S02]  /*0540*/  PLOP3.LUT P6, PT, P0, PT, UP1, 0x80, 0x8 ;  /* 0x000000000008781c */ /* 0x000fe400007cf018 */
[----:B---3--:R-:W-:-:S13]  /*0550*/  ISETP.NE.AND P1, PT, R0, RZ, PT ;  /* 0x000000ff0000720c */ /* 0x008fda0003f25270 */
[----:B------:R-:W-:Y:S05]  /*0560*/  @P1 BRA `(.L_x_9) ;  /* 0x00000000005c1947 */ /* 0x000fea0003800000 */
[----:B------:R-:W-:Y:S01]  /*0570*/  UMOV UR7, 0x400 ;  /* 0x0000040000077882 */ /* 0x000fe20000000000 */
[----:B------:R-:W-:Y:S01]  /*0580*/  UMOV UR5, 0x1 ;  /* 0x0000000100057882 */ /* 0x000fe20000000000 */
[----:B------:R-:W-:Y:S01]  /*0590*/  UMOV UR4, 0x5 ;  /* 0x0000000500047882 */ /* 0x000fe20000000000 */
[----:B------:R-:W-:Y:S02]  /*05a0*/  ULEA UR7, UR37, UR7, 0x18 ;  /* 0x0000000725077291 */ /* 0x000fe4000f8ec0ff */
[----:B------:R-:W-:-:S04]  /*05b0*/  UIADD3 UR12, UPT, UPT, -UR5, 0x100000, URZ ;  /* 0x00100000050c7890 */ /* 0x000fc8000fffe1ff */
[----:B------:R-:W-:Y:S02]  /*05c0*/  USHF.L.U32 UR13, UR12, 0xb, URZ ;  /* 0x0000000b0c0d7899 */ /* 0x000fe400080006ff */
[----:B------:R-:W-:Y:S02]  /*05d0*/  USHF.L.U32 UR12, UR12, 0x1, URZ ;  /* 0x000000010c0c7899 */ /* 0x000fe400080006ff */
[----:B------:R-:W-:-:S04]  /*05e0*/  UIADD3 UR4, UPT, UPT, -UR4, 0x100000, URZ ;  /* 0x0010000004047890 */ /* 0x000fc8000fffe1ff */
[----:B------:R-:W-:Y:S02]  /*05f0*/  USHF.L.U32 UR5, UR4, 0xb, URZ ;  /* 0x0000000b04057899 */ /* 0x000fe400080006ff */
[----:B------:R-:W-:Y:S01]  /*0600*/  USHF.L.U32 UR4, UR4, 0x1, URZ ;  /* 0x0000000104047899 */ /* 0x000fe200080006ff */
[----:B------:R-:W-:Y:S01]  /*0610*/  ELECT P1, URZ, PT ;  /* 0x0000000000ff782f */ /* 0x000fe20003820000 */
[----:B------:R-:W3:Y:S02]  /*0620*/  FENCE.VIEW.ASYNC.S ;  /* 0x00000000000073c6 */ /* 0x000ee40000000000 */
[----:B---3--:R3:W4:Y:S08]  /*0630*/  SYNCS.EXCH.64 URZ, [UR7], UR12 ;  /* 0x0000000c07ff75b2 */ /* 0x0087300008000100 */
[----:B------:R3:W1:Y:S01]  /*0640*/  SYNCS.EXCH.64 URZ, [UR7+0x28], UR4 ;  /* 0x0000280407ff75b2 */ /* 0x0006620008000100 */
        /* <DEDUP_REMOVED lines=8> */
[----:B------:R-:W-:Y:S01]  /*06d0*/  NOP ;  /* 0x0000000000007918 */ /* 0x000fe20000000000 */
.L_x_9:
[----:B------:R-:W2:Y:S01]  /*06e0*/  SHFL.IDX PT, R0, R70, RZ, 0x1f ;  /* 0x00001fff46007589 */ /* 0x000ea200000e0000 */
[----:B------:R-:W-:Y:S01]  /*06f0*/  NOP ;  /* 0x0000000000007918 */ /* 0x000fe20000000000 */
[----:B--2---:R-:W-:-:S13]  /*0700*/  ISETP.NE.AND P1, PT, R0, 0x1, PT ;  /* 0x000000010000780c */ /* 0x004fda0003f25270 */
[----:B------:R-:W-:Y:S05]  /*0710*/  @P1 BRA `(.L_x_10) ;  /* 0x0000000000541947 */ /* 0x000fea0003800000 */
[----:B---3--:R-:W-:Y:S01]  /*0720*/  UMOV UR7, 0x400 ;  /* 0x0000040000077882 */ /* 0x008fe20000000000 */
        /* <DEDUP_REMOVED lines=10> */
[----:B------:R-:W2:Y:S02]  /*07d0*/  FENCE.VIEW.ASYNC.S ;  /* 0x00000000000073c6 */ /* 0x000ea40000000000 */
[----:B--2---:R2:W3:Y:S08]  /*07e0*/  SYNCS.EXCH.64 URZ, [UR7+0x50], UR12 ;  /* 0x0000500c07ff75b2 */ /* 0x0044f00008000100 */
        /* <DEDUP_REMOVED lines=8> */
.L_x_10:
[----:B------:R-:W4:Y:S01]  /*0870*/  SHFL.IDX PT, R0, R70, RZ, 0x1f ;  /* 0x00001fff46007589 */ /* 0x000f2200000e0000 */
[----:B------:R-:W-:Y:S01]  /*0880*/  NOP ;  /* 0x0000000000007918 */ /* 0x000fe20000000000 */
[----:B----4-:R-:W-:-:S13]  /*0890*/  ISETP.NE.AND P1, PT, R0, 0x3, PT ;  /* 0x000000030000780c */ /* 0x010fda0003f25270 */
[----:B------:R-:W-:Y:S05]  /*08a0*/  @P1 BRA `(.L_x_11) ;  /* 0x00000000002c1947 */ /* 0x000fea0003800000 */
[----:B--23--:R-:W-:Y:S01]  /*08b0*/  UMOV UR5, 0x400 ;  /* 0x0000040000057882 */ /* 0x00cfe20000000000 */
[----:B------:R-:W-:Y:S01]  /*08c0*/  UMOV UR4, 0x20 ;  /* 0x0000002000047882 */ /* 0x000fe20000000000 */
[----:B------:R-:W-:Y:S02]  /*08d0*/  ULEA UR5, UR37, UR5, 0x18 ;  /* 0x0000000525057291 */ /* 0x000fe4000f8ec0ff */
[----:B------:R-:W-:-:S04]  /*08e0*/  UIADD3 UR12, UPT, UPT, -UR4, 0x100000, URZ ;  /* 0x00100000040c7890 */ /* 0x000fc8000fffe1ff */
[----:B------:R-:W-:Y:S02]  /*08f0*/  USHF.L.U32 UR13, UR12, 0xb, URZ ;  /* 0x0000000b0c0d7899 */ /* 0x000fe400080006ff */
[----:B------:R-:W-:Y:S01]  /*0900*/  USHF.L.U32 UR12, UR12, 0x1, URZ ;  /* 0x000000010c0c7899 */ /* 0x000fe200080006ff */
[----:B------:R-:W-:Y:S01]  /*0910*/  ELECT P1, URZ, PT ;  /* 0x0000000000ff782f */ /* 0x000fe20003820000 */
[----:B------:R-:W2:Y:S10]  /*0920*/  FENCE.VIEW.ASYNC.S ;  /* 0x00000000000073c6 */ /* 0x000eb40000000000 */
[----:B--2---:R4:W2:Y:S01]  /*0930*/  SYNCS.EXCH.64 URZ, [UR5+0x90], UR12 ;  /* 0x0000900c05ff75b2 */ /* 0x0048a20008000100 */
[----:B------:R4:W3:Y:S02]  /*0940*/  SYNCS.EXCH.64 URZ, [UR5+0x98], UR12 ;  /* 0x0000980c05ff75b2 */ /* 0x0008e40008000100 */
[----:B----4-:R-:W-:Y:S01]  /*0950*/  NOP ;  /* 0x0000000000007918 */ /* 0x010fe20000000000 */
.L_x_11:
[----:B------:R-:W4:Y:S01]  /*0960*/  SHFL.IDX PT, R0, R70, RZ, 0x1f ;  /* 0x00001fff46007589 */ /* 0x000f2200000e0000 */
[----:B------:R-:W-:Y:S01]  /*0970*/  NOP ;  /* 0x0000000000007918 */ /* 0x000fe20000000000 */
[----:B----4-:R-:W-:-:S13]  /*0980*/  ISETP.NE.AND P1, PT, R0, 0x4, PT ;  /* 0x000000040000780c */ /* 0x010fda0003f25270 */
[----:B------:R-:W-:Y:S05]  /*0990*/  @P1 BRA `(.L_x_12) ;  /* 0x0000000000481947 */ /* 0x000fea0003800000 */
[----:B--23--:R-:W-:Y:S01]  /*09a0*/  UMOV UR7, 0xe20 ;  /* 0x00000e2000077882 */ /* 0x00cfe20000000000 */
[----:B------:R-:W-:Y:S01]  /*09b0*/  UMOV UR5, 0x400 ;  /* 0x0000040000057882 */ /* 0x000fe20000000000 */
[----:B------:R-:W-:Y:S01]  /*09c0*/  USEL UR7, UR7, 0xc20, UP4 ;  /* 0x00000c2007077887 */ /* 0x000fe2000a000000 */
        /* <DEDUP_REMOVED lines=10> */
[----:B--2---:R4:W2:Y:S08]  /*0a70*/  SYNCS.EXCH.64 URZ, [UR5+0xa0], UR12 ;  /* 0x0000a00c05ff75b2 */ /* 0x0048b00008000100 */
[----:B------:R4:W3:Y:S01]  /*0a80*/  SYNCS.EXCH.64 URZ, [UR5+0xb0], UR14 ;  /* 0x0000b00e05ff75b2 */ /* 0x0008e20008000100 */
[----:B------:R4:W1:Y:S01]  /*0a90*/  SYNCS.EXCH.64 URZ, [UR5+0xa8], UR12 ;  /* 0x0000a80c05ff75b2 */ /* 0x0008620008000100 */
[----:B------:R4:W1:Y:S02]  /*0aa0*/  SYNCS.EXCH.64 URZ, [UR5+0xb8], UR14 ;  /* 0x0000b80e05ff75b2 */ /* 0x0008640008000100 */
[----:B----4-:R-:W-:Y:S01]  /*0ab0*/  NOP ;  /* 0x0000000000007918 */ /* 0x010fe20000000000 */
.L_x_12:
[----:B------:R-:W4:Y:S01]  /*0ac0*/  SHFL.IDX PT, R0, R70, RZ, 0x1f ;  /* 0x00001fff46007589 */ /* 0x000f2200000e0000 */
[----:B------:R-:W-:Y:S01]  /*0ad0*/  NOP ;  /* 0x0000000000007918 */ /* 0x000fe20000000000 */
[----:B----4-:R-:W-:-:S13]  /*0ae0*/  ISETP.NE.AND P1, PT, R0, 0x5, PT ;  /* 0x000000050000780c */ /* 0x010fda0003f25270 */
[----:B------:R-:W-:Y:S05]  /*0af0*/  @P1 BRA `(.L_x_13) ;  /* 0x0000000000541947 */ /* 0x000fea0003800000 */
[----:B--23--:R-:W-:Y:S01]  /*0b00*/  UMOV UR7, 0x400 ;  /* 0x0000040000077882 */ /* 0x00cfe20000000000 */
        /* <DEDUP_REMOVED lines=14> */
[----:B------:R4:W1:Y:S01]  /*0bf0*/  SYNCS.EXCH.64 URZ, [UR7+0xe8], UR4 ;  /* 0x0000e80407ff75b2 */ /* 0x0008620008000100 */
[----:B------:R4:W1:Y:S01]  /*0c00*/  SYNCS.EXCH.64 URZ, [UR7+0xd0], UR12 ;  /* 0x0000d00c07ff75b2 */ /* 0x0008620008000100 */
[----:B------:R4:W1:Y:S01]  /*0c10*/  SYNCS.EXCH.64 URZ, [UR7+0xf0], UR4 ;  /* 0x0000f00407ff75b2 */ /* 0x0008620008000100 */
[----:B------:R4:W1:Y:S01]  /*0c20*/  SYNCS.EXCH.64 URZ, [UR7+0xd8], UR12 ;  /* 0x0000d80c07ff75b2 */ /* 0x0008620008000100 */
[----:B------:R4:W1:Y:S02]  /*0c30*/  SYNCS.EXCH.64 URZ, [UR7+0xf8], UR4 ;  /* 0x0000f80407ff75b2 */ /* 0x0008640008000100 */
[----:B----4-:R-:W-:Y:S01]  /*0c40*/  NOP ;  /* 0x0000000000007918 */ /* 0x010fe20000000000 */
.L_x_13:
[----:B------:R-:W4:Y:S01]  /*0c50*/  SHFL.IDX PT, R0, R70, RZ, 0x1f ;  /* 0x00001fff46007589 */ /* 0x000f2200000e0000 */
[----:B------:R-:W-:Y:S01]  /*0c60*/  ISETP.NE.OR P0, PT, RZ, UR10, !P0 ;  /* 0x0000000aff007c0c */ /* 0x000fe2000c705670 */
        /* <DEDUP_REMOVED lines=12> */
[----:B------:R4:W3:Y:S01]  /*0d30*/  SYNCS.EXCH.64 URZ, [UR5+0x110], UR12 ;  /* 0x0001100c05ff75b2 */ /* 0x0008e20008000100 */
[----:B------:R4:W1:Y:S01]  /*0d40*/  SYNCS.EXCH.64 URZ, [UR5+0x108], UR12 ;  /* 0x0001080c05ff75b2 */ /* 0x0008620008000100 */
[----:B------:R4:W1:Y:S02]  /*0d50*/  SYNCS.EXCH.64 URZ, [UR5+0x118], UR12 ;  /* 0x0001180c05ff75b2 */ /* 0x0008640008000100 */
[----:B----4-:R-:W-:Y:S01]  /*0d60*/  NOP ;  /* 0x0000000000007918 */ /* 0x010fe20000000000 */
.L_x_14:
[----:B------:R-:W-:Y:S01]  /*0d70*/  VOTEU.ALL UP0, P0 ;  /* 0x0000000000ff7886 */ /* 0x000fe20000000000 */
[----:B--23--:R-:W-:Y:S01]  /*0d80*/  UMOV UR12, 0x20 ;  /* 0x00000020000c7882 */ /* 0x00cfe20000000000 */
[----:B------:R-:W2:Y:S01]  /*0d90*/  LDCU UR5, c[0x0][0x36c] ;  /* 0x00006d80ff0577ac */ /* 0x000ea20008000800 */
[----:B------:R-:W-:Y:S01]  /*0da0*/  NOP ;  /* 0x0000000000007918 */ /* 0x000fe20000000000 */
[----:B------:R-:W-:Y:S01]  /*0db0*/  LOP3.LUT R10, R76, 0x1f, RZ, 0xc0, !PT ;  /* 0x0000001f4c0a7812 */ /* 0x000fe200078ec0ff */
[----:B------:R-:W-:Y:S01]  /*0dc0*/  @!UP0 UMOV UR4, 0x400 ;  /* 0x0000040000048882 */ /* 0x000fe20000000000 */
[----:B------:R-:W-:-:S04]  /*0dd0*/  @!UP0 UIADD3 UR12, UPT, UPT, -UR12, 0x100000, URZ ;  /* 0x001000000c0c8890 */ /* 0x000fc8000fffe1ff */
[----:B------:R-:W-:Y:S02]  /*0de0*/  @!UP0 USHF.L.U32 UR13, UR12, 0xb, URZ ;  /* 0x0000000b0c0d8899 */ /* 0x000fe400080006ff */
[----:B------:R-:W-:Y:S02]  /*0df0*/  @!UP0 USHF.L.U32 UR12, UR12, 0x1, URZ ;  /* 0x000000010c0c8899 */ /* 0x000fe400080006ff */
[----:B------:R-:W-:Y:S01]  /*0e00*/  @!UP0 ULEA UR4, UR37, UR4, 0x18 ;  /* 0x0000000425048291 */ /* 0x000fe2000f8ec0ff */
[----:B------:R-:W-:Y:S01]  /*0e10*/  VOTEU.ALL UP0, P0 ;  /* 0x0000000000ff7886 */ /* 0x000fe20000000000 */
[----:B------:R-:W-:Y:S02]  /*0e20*/  UISETP.NE.AND UP3, UPT, UR10, URZ, UPT ;  /* 0x000000ff0a00728c */ /* 0x000fe4000bf65270 */
[----:B--2---:R-:W-:Y:S01]  /*0e30*/  UISETP.EQ.U32.AND UP2, UPT, UR5, 0x1, UPT ;  /* 0x000000010500788c */ /* 0x004fe2000bf42070 */
[----:B------:R-:W2:Y:S07]  /*0e40*/  FENCE.VIEW.ASYNC.S ;  /* 0x00000000000073c6 */ /* 0x000eae0000000000 */
[----:B--2---:R2:W3:Y:S01]  /*0e50*/  @!UP0 SYNCS.EXCH.64 URZ, [UR4+0x120], UR12 ;  /* 0x0001200c04ff85b2 */ /* 0x0044e20008000100 */
[----:B------:R-:W-:Y:S05]  /*0e60*/  BRA.U !UP2, `(.L_x_15) ;  /* 0x000000010a087547 */ /* 0x000fea000b800000 */
[----:B-1-3--:R-:W-:Y:S01]  /*0e70*/  UCGABAR_ARV ;  /* 0x00000000000079c7 */ /* 0x00afe20008000000 */
[----:B------:R-:W-:Y:S05]  /*0e80*/  BRA `(.L_x_16) ;  /* 0x0000000000047947 */ /* 0x000fea0003800000 */
.L_x_15:
[----:B-1-3--:R-:W-:Y:S01]  /*0e90*/  NOP ;  /* 0x0000000000007918 */ /* 0x00afe20000000000 */
.L_x_16:
[----:B------:R-:W1:Y:S01]  /*0ea0*/  S2R R11, SR_CTAID.X ;  /* 0x00000000000b7919 */ /* 0x000e620000002500 */
[----:B------:R-:W-:-:S05]  /*0eb0*/  CS2R.32 R64, SR_CgaSize ;  /* 0x0000000000407805 */ /* 0x000fca0000008a00 */
[----:B------:R-:W-:-:S05]  /*0ec0*/  IMAD R64, R64, -0xa0, RZ ;  /* 0xffffff6040407824 */ /* 0x000fca00078e02ff */
[----:B------:R-:W-:-:S14]  /*0ed0*/  R2UR UR5, R64 ;  /* 0x00000000400572ca */ /* 0x000fdc00000e0000 */
[----:B------:R-:W3:Y:S01]  /*0ee0*/  LDCU UR5, c[0x0][UR5+0x2b0] ;  /* 0x00005600050577ac */ /* 0x000ee20008000800 */
[----:B------:R-:W-:-:S05]  /*0ef0*/  CS2R.32 R0, SR_CgaSize ;  /* 0x0000000000007805 */ /* 0x000fca0000008a00 */
[----:B------:R-:W-:-:S06]  /*0f00*/  IMAD R0, R0, -0xa0, RZ ;  /* 0xffffff6000007824 */ /* 0x000fcc00078e02ff */
[----:B------:R-:W4:Y:S01]  /*0f10*/  LDC R0, c[0x0][R0+0x2a0] ;  /* 0x0000a80000007b82 */ /* 0x000f220000000800 */
[----:B------:R-:W-:Y:S01]  /*0f20*/  PRMT R8, RZ, 0x7610, R8 ;  /* 0x00007610ff087816 */ /* 0x000fe20000000008 */
[----:B------:R-:W3:Y:S01]  /*0f30*/  S2R R20, SR_CTAID.Y ;  /* 0x0000000000147919 */ /* 0x000ee20000002600 */
[----:B------:R-:W-:-:S05]  /*0f40*/  CS2R.32 R64, SR_CgaSize ;  /* 0x0000000000407805 */ /* 0x000fca0000008a00 */
[----:B------:R-:W-:-:S05]  /*0f50*/  IMAD R64, R64, -0xa0, RZ ;  /* 0xffffff6040407824 */ /* 0x000fca00078e02ff */
[----:B--2---:R-:W-:-:S14]  /*0f60*/  R2UR UR4, R64 ;  /* 0x00000000400472ca */ /* 0x004fdc00000e0000 */
[----:B------:R-:W2:Y:S01]  /*0f70*/  LDCU UR4, c[0x0][UR4+0x2b4] ;  /* 0x00005680040477ac */ /* 0x000ea20008000800 */
[----:B------:R-:W-:Y:S01]  /*0f80*/  ULOP3.LUT UR16, UR37, 0x3, URZ, 0xc0, !UPT ;  /* 0x0000000325107892 */ /* 0x000fe2000f8ec0ff */
[----:B------:R-:W-:-:S05]  /*0f90*/  CS2R.32 R62, SR_CgaSize ;  /* 0x00000000003e7805 */ /* 0x000fca0000008a00 */
[----:B------:R-:W-:-:S06]  /*0fa0*/  IMAD R62, R62, -0xa0, RZ ;  /* 0xffffff603e3e7824 */ /* 0x000fcc00078e02ff */
[----:B------:R-:W4:Y:S01]  /*0fb0*/  LDC R62, c[0x0][R62+0x2a4] ;  /* 0x0000a9003e3e7b82 */ /* 0x000f220000000800 */
[----:B------:R-:W-:Y:S02]  /*0fc0*/  ULOP3.LUT UR12, UR9, 0xc, UR37, 0xf8, !UPT ;  /* 0x0000000c090c7892 */ /* 0x000fe4000f8ef825 */
[----:B------:R-:W-:Y:S02]  /*0fd0*/  UISETP.GT.U32.AND UP1, UPT, UR16, 0xffff, UPT ;  /* 0x0000ffff1000788c */ /* 0x000fe4000bf24070 */
[----:B------:R-:W-:Y:S02]  /*0fe0*/  UISETP.GT.U32.AND UP0, UPT, UR12, 0xffff, UPT ;  /* 0x0000ffff0c00788c */ /* 0x000fe4000bf04070 */
[----:B------:R-:W-:Y:S01]  /*0ff0*/  USHF.L.U32 UR15, UR37, 0x8, URZ ;  /* 0x00000008250f7899 */ /* 0x000fe200080006ff */
[----:B------:R-:W4:Y:S01]  /*1000*/  LDC R9, c[0x0][0xb24] ;  /* 0x0002c900ff097b82 */ /* 0x000f220000000800 */
[----:B------:R-:W-:Y:S02]  /*1010*/  USHF.L.U32 UR14, UR37, 0x2, URZ ;  /* 0x00000002250e7899 */ /* 0x000fe400080006ff */
[----:B------:R-:W-:-:S02]  /*1020*/  USHF.L.U32 UR13, UR37, 0xa, URZ ;  /* 0x0000000a250d7899 */ /* 0x000fc400080006ff */
[----:B------:R-:W-:Y:S02]  /*1030*/  USHF.L.U32 UR7, UR37, 0x4, URZ ;  /* 0x0000000425077899 */ /* 0x000fe400080006ff */
[----:B------:R-:W-:Y:S01]  /*1040*/  USEL UR16, UR16, 0xffff, !UP1 ;  /* 0x0000ffff10107887 */ /* 0x000fe2000c800000 */
[----:B------:R-:W4:Y:S01]  /*1050*/  LDC R26, c[0x0][0xb24] ;  /* 0x0002c900ff1a7b82 */ /* 0x000f220000000800 */
[----:B------:R-:W-:Y:S01]  /*1060*/  USEL UR12, UR12, 0xffff, !UP0 ;  /* 0x0000ffff0c0c7887 */ /* 0x000fe2000c000000 */
[----:B------:R-:W4:Y:S01]  /*1070*/  LDCU UR11, c[0x0][0xb30] ;  /* 0x00016600ff0b77ac */ /* 0x000f220008000800 */
[----:B-1----:R-:W-:Y:S01]  /*1080*/  I2FP.F32.U32 R64, R11 ;  /* 0x0000000b00407245 */ /* 0x002fe20000201000 */
[----:B------:R-:W-:Y:S02]  /*1090*/  ULOP3.LUT UR15, UR15, 0xc00, URZ, 0xc0, !UPT ;  /* 0x00000c000f0f7892 */ /* 0x000fe4000f8ec0ff */
[----:B------:R-:W-:Y:S01]  /*10a0*/  ULOP3.LUT UR14, UR14, 0x30, URZ, 0xc0, !UPT ;  /* 0x000000300e0e7892 */ /* 0x000fe2000f8ec0ff */
[----:B---3--:R-:W-:Y:S01]  /*10b0*/  I2FP.F32.U32 R3, R20 ;  /* 0x0000001400037245 */ /* 0x008fe20000201000 */
[----:B------:R-:W-:Y:S01]  /*10c0*/  FMUL R64, R64, UR5 ;  /* 0x0000000540407c20 */ /* 0x000fe20008400000 */
[----:B------:R-:W-:-:S02]  /*10d0*/  ULOP3.LUT UR13, UR13, 0x800, URZ, 0xc0, !UPT ;  /* 0x000008000d0d7892 */ /* 0x000fc4000f8ec0ff */
[----:B------:R-:W-:Y:S01]  /*10e0*/  ULOP3.LUT UR7, UR7, 0x20, URZ, 0xc0, !UPT ;  /* 0x0000002007077892 */ /* 0x000fe2000f8ec0ff */
[----:B--2---:R-:W-:Y:S01]  /*10f0*/  FMUL R3, R3, UR4 ;  /* 0x0000000403037c20 */ /* 0x004fe20008400000 */
[----:B------:R-:W-:Y:S01]  /*1100*/  ULOP3.LUT UR16, UR16, 0xffff, URZ, 0xc0, !UPT ;  /* 0x0000ffff10107892 */ /* 0x000fe2000f8ec0ff */
[----:B------:R-:W1:Y:S01]  /*1110*/  F2I.U32.TRUNC.NTZ R64, R64 ;  /* 0x0000004000407305 */ /* 0x000e62000020f000 */
[----:B------:R-:W-:Y:S02]  /*1120*/  ULOP3.LUT UR12, UR12, 0xffff, URZ, 0xc0, !UPT ;  /* 0x0000ffff0c0c7892 */ /* 0x000fe4000f8ec0ff */
[----:B------:R-:W-:Y:S01]  /*1130*/  UISETP.NE.AND UP0, UPT, UR10, 0x2, UPT ;  /* 0x000000020a00788c */ /* 0x000fe2000bf05270 */
[----:B------:R-:W-:Y:S01]  /*1140*/  UMOV UR5, 0x1111 ;  /* 0x0000111100057882 */ /* 0x000fe20000000000 */
[----:B------:R-:W-:-:S03]  /*1150*/  UMOV UR4, 0x5 ;  /* 0x0000000500047882 */ /* 0x000fc60000000000 */
[----:B------:R-:W2:Y:S01]  /*1160*/  F2I.U32.TRUNC.NTZ R3, R3 ;  /* 0x0000000300037305 */ /* 0x000ea2000020f000 */
[----:B-1----:R-:W-:-:S05]  /*1170*/  IADD3 R64, PT, PT, -R64, RZ, RZ ;  /* 0x000000ff40407210 */ /* 0x002fca0007ffe1ff */
[----:B----4-:R-:W-:Y:S01]  /*1180*/  IMAD R64, R0, R64, R11 ;  /* 0x0000004000407224 */ /* 0x010fe200078e020b */
[----:B------:R-:W-:Y:S02]  /*1190*/  PRMT R0, RZ, 0x7610, R0 ;  /* 0x00007610ff007816 */ /* 0x000fe40000000000 */
[----:B--2---:R-:W-:-:S05]  /*11a0*/  IADD3 R3, PT, PT, -R3, RZ, RZ ;  /* 0x000000ff03037210 */ /* 0x004fca0007ffe1ff */
[----:B------:R-:W-:Y:S01]  /*11b0*/  IMAD R62, R62, R3, R20 ;  /* 0x000000033e3e7224 */ /* 0x000fe200078e0214 */
[----:B------:R-:W-:Y:S06]  /*11c0*/  BRA.U UP3, `(.L_x_17) ;  /* 0x0000000103a87547 */ /* 0x000fec000b800000 */
[C---:B------:R-:W-:Y:S02]  /*11d0*/  ISETP.NE.AND P0, PT, R62.reuse, RZ, PT ;  /* 0x000000ff3e00720c */ /* 0x040fe40003f05270 */
[C---:B------:R-:W-:Y:S02]  /*11e0*/  ISETP.NE.AND P5, PT, R62.reuse, 0x1, PT ;  /* 0x000000013e00780c */ /* 0x040fe40003fa5270 */
[----:B------:R-:W-:Y:S02]  /*11f0*/  ISETP.NE.AND P4, PT, R62, 0x2, PT ;  /* 0x000000023e00780c */ /* 0x000fe40003f85270 */
[C---:B------:R-:W-:Y:S02]  /*1200*/  ISETP.GT.U32.AND P2, PT, R64.reuse, 0x1, P0 ;  /* 0x000000014000780c */ /* 0x040fe40000744070 */
[C---:B------:R-:W-:Y:S02]  /*1210*/  ISETP.GT.U32.AND P1, PT, R64.reuse, 0x1, P5 ;  /* 0x000000014000780c */ /* 0x040fe40002f24070 */
[----:B------:R-:W-:-:S02]  /*1220*/  ISETP.GT.U32.AND P3, PT, R64, 0x1, P4 ;  /* 0x000000014000780c */ /* 0x000fc40002764070 */
[----:B------:R-:W-:Y:S02]  /*1230*/  SEL R2, RZ, 0x1, P2 ;  /* 0x00000001ff027807 */ /* 0x000fe40001000000 */
[----:B------:R-:W-:Y:S02]  /*1240*/  SEL R6, RZ, 0x2, P2 ;  /* 0x00000002ff067807 */ /* 0x000fe40001000000 */
[----:B------:R-:W-:Y:S02]  /*1250*/  ISETP.NE.AND P2, PT, R62, 0x3, PT ;  /* 0x000000033e00780c */ /* 0x000fe40003f45270 */
[----:B------:R-:W-:Y:S02]  /*1260*/  SEL R3, RZ, 0x10, P1 ;  /* 0x00000010ff037807 */ /* 0x000fe40000800000 */
[----:B------:R-:W-:Y:S02]  /*1270*/  SEL R0, RZ, 0x100, P3 ;  /* 0x00000100ff007807 */ /* 0x000fe40001800000 */
[----:B------:R-:W-:-:S02]  /*1280*/  SEL R5, RZ, 0x20, P1 ;  /* 0x00000020ff057807 */ /* 0x000fc40000800000 */
[----:B------:R-:W-:Y:S02]  /*1290*/  ISETP.GT.U32.AND P1, PT, R64, 0x1, P2 ;  /* 0x000000014000780c */ /* 0x000fe40001724070 */
[----:B------:R-:W-:Y:S02]  /*12a0*/  IADD3 R0, PT, PT, R0, R3, R2 ;  /* 0x0000000300007210 */ /* 0x000fe40007ffe002 */
[----:B------:R-:W-:Y:S02]  /*12b0*/  LOP3.LUT R2, R64, 0x2, RZ, 0x3c, !PT ;  /* 0x0000000240027812 */ /* 0x000fe400078e3cff */
[----:B------:R-:W-:Y:S02]  /*12c0*/  SEL R3, RZ, 0x1000, P1 ;  /* 0x00001000ff037807 */ /* 0x000fe40000800000 */
[----:B------:R-:W-:Y:S02]  /*12d0*/  ISETP.GT.U32.AND P0, PT, R2, 0x1, P0 ;  /* 0x000000010200780c */ /* 0x000fe40000704070 */
[----:B------:R-:W-:-:S02]  /*12e0*/  IADD3 R6, PT, PT, R6, R3, R0 ;  /* 0x0000000306067210 */ /* 0x000fc40007ffe000 */
[----:B------:R-:W-:Y:S02]  /*12f0*/  SEL R4, RZ, 0x200, P3 ;  /* 0x00000200ff047807 */ /* 0x000fe40001800000 */
[----:B------:R-:W-:Y:S02]  /*1300*/  SEL R3, RZ, 0x2000, P1 ;  /* 0x00002000ff037807 */ /* 0x000fe40000800000 */
[----:B------:R-:W-:Y:S02]  /*1310*/  SEL R0, RZ, 0x4, P0 ;  /* 0x00000004ff007807 */ /* 0x000fe40000000000 */
[----:B------:R-:W-:Y:S02]  /*1320*/  IADD3 R4, PT, PT, R4, R5, R6 ;  /* 0x0000000504047210 */ /* 0x000fe40007ffe006 */
[C---:B------:R-:W-:Y:S02]  /*1330*/  ISETP.GT.U32.AND P5, PT, R2.reuse, 0x1, P5 ;  /* 0x000000010200780c */ /* 0x040fe40002fa4070 */
[----:B------:R-:W-:-:S02]  /*1340*/  ISETP.GT.U32.AND P4, PT, R2, 0x1, P4 ;  /* 0x000000010200780c */ /* 0x000fc40002784070 */
[----:B------:R-:W-:Y:S02]  /*1350*/  ISETP.GT.U32.AND P2, PT, R2, 0x1, P2 ;  /* 0x000000010200780c */ /* 0x000fe40001744070 */
[----:B------:R-:W-:Y:S02]  /*1360*/  IADD3 R2, PT, PT, R0, R3, R4 ;  /* 0x0000000300027210 */ /* 0x000fe40007ffe004 */
[----:B------:R-:W-:Y:S02]  /*1370*/  SEL R3, RZ, 0x40, P5 ;  /* 0x00000040ff037807 */ /* 0x000fe40002800000 */
[----:B------:R-:W-:Y:S02]  /*1380*/  SEL R0, RZ, 0x400, P4 ;  /* 0x00000400ff007807 */ /* 0x000fe40002000000 */
[----:B------:R-:W-:Y:S02]  /*1390*/  SEL R4, RZ, 0x8, P0 ;  /* 0x00000008ff047807 */ /* 0x000fe40000000000 */
[----:B------:R-:W-:-:S02]  /*13a0*/  SEL R7, RZ, 0x4000, P2 ;  /* 0x00004000ff077807 */ /* 0x000fc40001000000 */
[----:B------:R-:W-:Y:S02]  /*13b0*/  IADD3 R0, PT, PT, R0, R3, R2 ;  /* 0x0000000300007210 */ /* 0x000fe40007ffe002 */
[----:B------:R-:W-:Y:S02]  /*13c0*/  SEL R5, RZ, 0x80, P5 ;  /* 0x00000080ff057807 */ /* 0x000fe40002800000 */
[----:B------:R-:W-:Y:S01]  /*13d0*/  IADD3 R4, PT, PT, R4, R7, R0 ;  /* 0x0000000704047210 */ /* 0x000fe20007ffe000 */
[----:B------:R-:W-:Y:S01]  /*13e0*/  IMAD.MOV.U32 R0, RZ, RZ, 0x3 ;  /* 0x00000003ff007424 */ /* 0x000fe200078e00ff */
[----:B------:R-:W-:Y:S02]  /*13f0*/  SEL R2, RZ, 0x800, P4 ;  /* 0x00000800ff027807 */ /* 0x000fe40002000000 */
[----:B------:R-:W-:Y:S02]  /*1400*/  LOP3.LUT R3, R64, 0xfffffffe, RZ, 0xc0, !PT ;  /* 0xfffffffe40037812 */ /* 0x000fe400078ec0ff */
[----:B------:R-:W-:-:S02]  /*1410*/  IADD3 R5, PT, PT, R2, R5, R4 ;  /* 0x0000000502057210 */ /* 0x000fc40007ffe004 */
[----:B------:R-:W-:Y:S01]  /*1420*/  SEL R2, RZ, 0x8000, P2 ;  /* 0x00008000ff027807 */ /* 0x000fe20001000000 */
[----:B------:R-:W-:-:S04]  /*1430*/  IMAD R3, R62, 0x4, R3 ;  /* 0x000000043e037824 */ /* 0x000fc800078e0203 */
[----:B------:R-:W-:Y:S01]  /*1440*/  IMAD.IADD R2, R5, 0x1, R2 ;  /* 0x0000000105027824 */ /* 0x000fe200078e0202 */
[----:B------:R-:W-:-:S04]  /*1450*/  SHF.L.U32 R0, R0, R3, RZ ;  /* 0x0000000300007219 */ /* 0x000fc800000006ff */
[----:B------:R-:W-:-:S07]  /*1460*/  PRMT R8, R2, 0x7610, R8 ;  /* 0x0000761002087816 */ /* 0x000fce0000000008 */
.L_x_17:
[----:B------:R-:W-:Y:S01]  /*1470*/  ISETP.GE.AND P0, PT, R9, 0x1, PT ;  /* 0x000000010900780c */ /* 0x000fe20003f06270 */
[----:B------:R-:W-:Y:S01]  /*1480*/  USHF.L.U32 UR5, UR5, UR16, URZ ;  /* 0x0000001005057299 */ /* 0x000fe200080006ff */
[----:B------:R-:W1:Y:S01]  /*1490*/  S2UR UR36, SR_CTAID.Z ;  /* 0x00000000002479c3 */ /* 0x000e620000002700 */
[----:B------:R-:W-:Y:S01]  /*14a0*/  USHF.L.U32 UR4, UR4, UR12, URZ ;  /* 0x0000000c04047299 */ /* 0x000fe200080006ff */
[----:B------:R-:W-:Y:S01]  /*14b0*/  MOV R21, R11 ;  /* 0x0000000b00157202 */ /* 0x000fe20000000f00 */
[----:B------:R-:W-:-:S08]  /*14c0*/  UISETP.NE.AND UP1, UPT, UR11, 0x1, UPT ;  /* 0x000000010b00788c */ /* 0x000fd0000bf25270 */
[----:B------:R-:W-:Y:S05]  /*14d0*/  @!P0 BRA `(.L_x_18) ;  /* 0x0000000000b88947 */ /* 0x000fea0003800000 */
[----:B------:R-:W2:Y:S01]  /*14e0*/  LDC.64 R4, c[0x0][0xb18] ;  /* 0x0002c600ff047b82 */ /* 0x000ea20000000a00 */
[----:B------:R-:W-:-:S07]  /*14f0*/  ISETP.NE.AND P0, PT, R9, 0x1, PT ;  /* 0x000000010900780c */ /* 0x000fce0003f05270 */
[----:B------:R-:W3:Y:S08]  /*1500*/  LDC R14, c[0x0][0xb0c] ;  /* 0x0002c300ff0e7b82 */ /* 0x000ef00000000800 */
[----:B------:R-:W4:Y:S08]  /*1510*/  LDC R13, c[0x0][0x370] ;  /* 0x0000dc00ff0d7b82 */ /* 0x000f300000000800 */
[----:B------:R-:W1:Y:S01]  /*1520*/  LDC R16, c[0x0][0x374] ;  /* 0x0000dd00ff107b82 */ /* 0x000e620000000800 */
[----:B--2---:R-:W-:-:S07]  /*1530*/  ISETP.NE.AND P1, PT, R4, 0x1, PT ;  /* 0x000000010400780c */ /* 0x004fce0003f25270 */
[----:B------:R-:W4:Y:S01]  /*1540*/  LDC.64 R6, c[0x0][0xb10] ;  /* 0x0002c400ff067b82 */ /* 0x000f220000000a00 */
[----:B---3--:R-:W-:-:S07]  /*1550*/  ISETP.NE.AND P2, PT, R14, 0x1, PT ;  /* 0x000000010e00780c */ /* 0x008fce0003f45270 */
[----:B------:R-:W2:Y:S08]  /*1560*/  LDC R12, c[0x0][0xb20] ;  /* 0x0002c800ff0c7b82 */ /* 0x000eb00000000800 */
[----:B------:R-:W3:Y:S01]  /*1570*/  LDC.64 R2, c[0x0][0xb28] ;  /* 0x0002ca00ff027b82 */ /* 0x000ee20000000a00 */
[----:B-1----:R-:W-:-:S04]  /*1580*/  IMAD.HI.U32 R15, R16, R5, RZ ;  /* 0x00000005100f7227 */ /* 0x002fc800078e00ff */
[----:B------:R-:W-:-:S04]  /*1590*/  IMAD.HI.U32 R5, R20, R5, RZ ;  /* 0x0000000514057227 */ /* 0x000fc800078e00ff */
[----:B----4-:R-:W-:-:S04]  /*15a0*/  IMAD.HI.U32 R18, R13, R6, RZ ;  /* 0x000000060d127227 */ /* 0x010fc800078e00ff */
[C---:B------:R-:W-:Y:S01]  /*15b0*/  IMAD.HI.U32 R22, R11.reuse, R6, RZ ;  /* 0x000000060b167227 */ /* 0x040fe200078e00ff */
[-C--:B------:R-:W-:Y:S02]  /*15c0*/  @P2 SHF.R.U32.HI R13, RZ, R7.reuse, R18 ;  /* 0x00000007ff0d2219 */ /* 0x080fe40000011612 */
[-C--:B--2---:R-:W-:Y:S02]  /*15d0*/  @P1 SHF.R.U32.HI R16, RZ, R12.reuse, R15 ;  /* 0x0000000cff101219 */ /* 0x084fe4000001160f */
[----:B------:R-:W-:Y:S02]  /*15e0*/  SHF.R.U32.HI R5, RZ, R12, R5 ;  /* 0x0000000cff057219 */ /* 0x000fe40000011605 */
[----:B------:R-:W-:Y:S02]  /*15f0*/  SHF.R.U32.HI R22, RZ, R7, R22 ;  /* 0x00000007ff167219 */ /* 0x000fe40000011616 */
[----:B------:R-:W-:Y:S01]  /*1600*/  SEL R5, R20, R5, !P1 ;  /* 0x0000000514057207 */ /* 0x000fe20004800000 */
[----:B---3--:R-:W-:Y:S01]  /*1610*/  IMAD.HI.U32 R18, R16, R2, RZ ;  /* 0x0000000210127227 */ /* 0x008fe200078e00ff */
[----:B------:R-:W-:-:S02]  /*1620*/  SEL R21, R11, R22, !P2 ;  /* 0x000000160b157207 */ /* 0x000fc40005000000 */
[----:B------:R-:W-:Y:S01]  /*1630*/  IADD3 R7, PT, PT, -R5, RZ, RZ ;  /* 0x000000ff05077210 */ /* 0x000fe20007ffe1ff */
[----:B------:R-:W-:Y:S01]  /*1640*/  IMAD.HI.U32 R6, R13, R2, RZ ;  /* 0x000000020d067227 */ /* 0x000fe200078e00ff */
[----:B------:R-:W-:-:S03]  /*1650*/  @P0 SHF.R.U32.HI R16, RZ, R3, R18 ;  /* 0x00000003ff100219 */ /* 0x000fc60000011612 */
[----:B------:R-:W-:Y:S01]  /*1660*/  IMAD R7, R4, R7, R20 ;  /* 0x0000000704077224 */ /* 0x000fe200078e0214 */
[----:B------:R-:W-:Y:S01]  /*1670*/  @P0 SHF.R.U32.HI R13, RZ, R3, R6 ;  /* 0x00000003ff0d0219 */ /* 0x000fe20000011606 */
[----:B------:R-:W-:-:S04]  /*1680*/  IMAD R16, R16, R9, RZ ;  /* 0x0000000910107224 */ /* 0x000fc800078e02ff */
[----:B------:R-:W-:Y:S01]  /*1690*/  IMAD R6, R13, R9, RZ ;  /* 0x000000090d067224 */ /* 0x000fe200078e02ff */
[----:B------:R-:W-:-:S04]  /*16a0*/  ISETP.GE.AND P1, PT, R5, R16, PT ;  /* 0x000000100500720c */ /* 0x000fc80003f26270 */
[----:B------:R-:W-:Y:S01]  /*16b0*/  ISETP.GE.OR P1, PT, R21, R6, P1 ;  /* 0x000000061500720c */ /* 0x000fe20000f26670 */
[----:B------:R-:W-:-:S05]  /*16c0*/  IMAD.HI.U32 R6, R5, R2, RZ ;  /* 0x0000000205067227 */ /* 0x000fca00078e00ff */
[----:B------:R-:W-:-:S04]  /*16d0*/  SHF.R.U32.HI R6, RZ, R3, R6 ;  /* 0x00000003ff067219 */ /* 0x000fc80000011606 */
[----:B------:R-:W-:-:S03]  /*16e0*/  SEL R6, R5, R6, !P0 ;  /* 0x0000000605067207 */ /* 0x000fc60004000000 */
[----:B------:R-:W-:Y:S01]  /*16f0*/  @!P1 IMAD.HI.U32 R12, R21, R2, RZ ;  /* 0x00000002150c9227 */ /* 0x000fe200078e00ff */
[----:B------:R-:W-:-:S04]  /*1700*/  IADD3 R2, PT, PT, -R6, RZ, RZ ;  /* 0x000000ff06027210 */ /* 0x000fc80007ffe1ff */
[----:B------:R-:W-:Y:S01]  /*1710*/  @!P1 SHF.R.U32.HI R12, RZ, R3, R12 ;  /* 0x00000003ff0c9219 */ /* 0x000fe2000001160c */
[----:B------:R-:W-:-:S03]  /*1720*/  IMAD R2, R9, R2, R5 ;  /* 0x0000000209027224 */ /* 0x000fc600078e0205 */
[----:B------:R-:W-:-:S05]  /*1730*/  @!P1 SEL R3, R21, R12, !P0 ;  /* 0x0000000c15039207 */ /* 0x000fca0004000000 */
[--C-:B------:R-:W-:Y:S02]  /*1740*/  @!P1 IMAD.IADD R6, R6, 0x1, -R3.reuse ;  /* 0x0000000106069824 */ /* 0x100fe400078e0a03 */
[----:B------:R-:W-:Y:S01]  /*1750*/  @!P1 IMAD R3, R2, R13, R3 ;  /* 0x0000000d02039224 */ /* 0x000fe200078e0203 */
[----:B------:R-:W-:Y:S01]  /*1760*/  IADD3 R2, PT, PT, -R21, RZ, RZ ;  /* 0x000000ff15027210 */ /* 0x000fe20007ffe1ff */
[----:B------:R-:W-:Y:S02]  /*1770*/  @!P1 IMAD R5, R6, R9, R21 ;  /* 0x0000000906059224 */ /* 0x000fe400078e0215 */
[----:B------:R-:W-:Y:S02]  /*1780*/  @!P1 IMAD.MOV.U32 R21, RZ, RZ, R3 ;  /* 0x000000ffff159224 */ /* 0x000fe400078e0003 */
[----:B------:R-:W-:Y:S02]  /*1790*/  IMAD R2, R14, R2, R11 ;  /* 0x000000020e027224 */ /* 0x000fe400078e020b */
[----:B------:R-:W-:-:S02]  /*17a0*/  IMAD R20, R5, R4, R7 ;  /* 0x0000000405147224 */ /* 0x000fc400078e0207 */
[----:B------:R-:W-:Y:S02]  /*17b0*/  IMAD R21, R21, R14, R2 ;  /* 0x0000000e15157224 */ /* 0x000fe400078e0202 */
.L_x_18:
[----:B------:R-:W-:Y:S05]  /*17c0*/  BRA.U UP1, `(.L_x_19) ;  /* 0x0000000101407547 */ /* 0x000fea000b800000 */
[----:B------:R-:W2:Y:S08]  /*17d0*/  LDC.64 R4, c[0x0][0xb10] ;  /* 0x0002c400ff047b82 */ /* 0x000eb00000000a00 */
[----:B------:R-:W3:Y:S08]  /*17e0*/  LDC.64 R2, c[0x0][0xb18] ;  /* 0x0002c600ff027b82 */ /* 0x000ef00000000a00 */
[----:B------:R-:W4:Y:S08]  /*17f0*/  LDC R6, c[0x0][0xb20] ;  /* 0x0002c800ff067b82 */ /* 0x000f300000000800 */
[----:B------:R-:W1:Y:S01]  /*1800*/  LDC R12, c[0x0][0xb0c] ;  /* 0x0002c300ff0c7b82 */ /* 0x000e620000000800 */
[----:B--2---:R-:W-:-:S05]  /*1810*/  IMAD.HI.U32 R4, R21, R4, RZ ;  /* 0x0000000415047227 */ /* 0x004fca00078e00ff */
[----:B------:R-:W-:Y:S01]  /*1820*/  SHF.R.U32.HI R4, RZ, R5, R4 ;  /* 0x00000005ff047219 */ /* 0x000fe20000011604 */
[----:B---3--:R-:W-:Y:S01]  /*1830*/  IMAD.HI.U32 R3, R20, R3, RZ ;  /* 0x0000000314037227 */ /* 0x008fe200078e00ff */
[----:B------:R-:W-:-:S04]  /*1840*/  ISETP.NE.AND P0, PT, R2, 0x1, PT ;  /* 0x000000010200780c */ /* 0x000fc80003f05270 */
[----:B----4-:R-:W-:-:S04]  /*1850*/  SHF.R.U32.HI R3, RZ, R6, R3 ;  /* 0x00000006ff037219 */ /* 0x010fc80000011603 */
[----:B------:R-:W-:Y:S02]  /*1860*/  SEL R3, R20, R3, !P0 ;  /* 0x0000000314037207 */ /* 0x000fe40004000000 */
[----:B-1----:R-:W-:-:S04]  /*1870*/  ISETP.NE.AND P1, PT, R12, 0x1, PT ;  /* 0x000000010c00780c */ /* 0x002fc80003f25270 */
[----:B------:R-:W-:-:S05]  /*1880*/  SEL R6, R21, R4, !P1 ;  /* 0x0000000415067207 */ /* 0x000fca0004800000 */
[----:B------:R-:W-:Y:S02]  /*1890*/  IMAD.IADD R4, R3, 0x1, -R6 ;  /* 0x0000000103047824 */ /* 0x000fe400078e0a06 */
[----:B------:R-:W-:Y:S02]  /*18a0*/  IMAD.IADD R3, R6, 0x1, -R3 ;  /* 0x0000000106037824 */ /* 0x000fe400078e0a03 */
[----:B------:R-:W-:Y:S02]  /*18b0*/  IMAD R21, R4, R12, R21 ;  /* 0x0000000c04157224 */ /* 0x000fe400078e0215 */
[----:B------:R-:W-:Y:S02]  /*18c0*/  IMAD R20, R3, R2, R20 ;  /* 0x0000000203147224 */ /* 0x000fe400078e0214 */
.L_x_19:
[----:B------:R-:W-:Y:S05]  /*18d0*/  BRA.U !UP2, `(.L_x_20) ;  /* 0x000000010a0c7547 */ /* 0x000fea000b800000 */
[----:B------:R-:W-:Y:S01]  /*18e0*/  UCGABAR_WAIT ;  /* 0x0000000000007dc7 */ /* 0x000fe20008000000 */
[----:B------:R-:W-:Y:S01]  /*18f0*/  CCTL.IVALL ;  /* 0x00000000ff00798f */ /* 0x000fe20002000000 */
[----:B------:R-:W-:Y:S05]  /*1900*/  BRA `(.L_x_21) ;  /* 0x0000000000047947 */ /* 0x000fea0003800000 */
.L_x_20:
[----:B------:R-:W-:Y:S06]  /*1910*/  BAR.SYNC.DEFER_BLOCKING 0x0 ;  /* 0x0000000000007b1d */ /* 0x000fec0000010000 */
.L_x_21:
[----:B------:R-:W-:Y:S05]  /*1920*/  BRA.U UP0, `(.L_x_22) ;  /* 0x0000001500187547 */ /* 0x000fea000b800000 */
[----:B------:R-:W2:Y:S01]  /*1930*/  LDCU UR21, c[0x0][0x38c] ;  /* 0x00007180ff1577ac */ /* 0x000ea20008000800 */
[----:B------:R-:W3:Y:S01]  /*1940*/  LDC R9, c[0x0][0x370] ;  /* 0x0000dc00ff097b82 */ /* 0x000ee20000000800 */
[----:B------:R-:W-:Y:S01]  /*1950*/  IMAD.SHL.U32 R16, R11, 0x40, RZ ;  /* 0x000000400b107824 */ /* 0x000fe200078e00ff */
[----:B------:R-:W-:Y:S01]  /*1960*/  PLOP3.LUT P1, PT, PT, PT, UP4, 0x80, 0x8 ;  /* 0x000000000008781c */ /* 0x000fe20003f2f048 */
[----:B------:R-:W-:Y:S01]  /*1970*/  HFMA2 R12, -RZ, RZ, 0, 0 ;  /* 0x00000000ff0c7431 */ /* 0x000fe200000001ff */
[----:B------:R-:W-:Y:S01]  /*1980*/  UISETP.NE.AND UP1, UPT, UR10, URZ, UPT ;  /* 0x000000ff0a00728c */ /* 0x000fe2000bf25270 */
[----:B------:R-:W-:Y:S01]  /*1990*/  ISETP.NE.AND P4, PT, R10, RZ, P6 ;  /* 0x000000ff0a00720c */ /* 0x000fe20003785270 */
[----:B------:R-:W-:Y:S01]  /*19a0*/  IMAD.MOV.U32 R15, RZ, RZ, 0x1 ;  /* 0x00000001ff0f7424 */ /* 0x000fe200078e00ff */
[----:B------:R-:W-:Y:S01]  /*19b0*/  PLOP3.LUT P1, PT, P1, PT, PT, 0x8, 0x80 ;  /* 0x000000000080781c */ /* 0x000fe20000f2e170 */
[----:B------:R-:W4:Y:S01]  /*19c0*/  LDC R0, c[0x0][0x374] ;  /* 0x0000dd00ff007b82 */ /* 0x000f220000000800 */
[----:B------:R-:W-:Y:S01]  /*19d0*/  IMAD.MOV.U32 R14, RZ, RZ, RZ ;  /* 0x000000ffff0e7224 */ /* 0x000fe200078e00ff */
[----:B------:R-:W-:Y:S01]  /*19e0*/  MOV R8, 0x1 ;  /* 0x0000000100087802 */ /* 0x000fe20000000f00 */
[----:B------:R-:W-:Y:S01]  /*19f0*/  IMAD.MOV.U32 R10, RZ, RZ, RZ ;  /* 0x000000ffff0a7224 */ /* 0x000fe200078e00ff */
[----:B------:R-:W-:Y:S01]  /*1a00*/  LOP3.LUT R16, R16, 0x40, RZ, 0xc0, !PT ;  /* 0x0000004010107812 */ /* 0x000fe200078ec0ff */
[----:B------:R-:W1:Y:S01]  /*1a10*/  LDCU.64 UR24, c[0x0][0x348] ;  /* 0x00006900ff1877ac */ /* 0x000e620008000a00 */
[----:B--2---:R-:W-:-:S02]  /*1a20*/  UIADD3 UR8, UPT, UPT, UR21, 0x3f, URZ ;  /* 0x0000003f15087890 */ /* 0x004fc4000fffe0ff */
[----:B------:R-:W-:Y:S02]  /*1a30*/  USEL UR28, UR6, 0x2, UP1 ;  /* 0x00000002061c7887 */ /* 0x000fe40008800000 */
[----:B------:R-:W-:Y:S01]  /*1a40*/  USHF.R.S32.HI UR23, URZ, 0x1f, UR8 ;  /* 0x0000001fff177899 */ /* 0x000fe20008011408 */
[----:B------:R-:W-:-:S03]  /*1a50*/  UMOV UR29, URZ ;  /* 0x000000ff001d7c82 */ /* 0x000fc60008000000 */
[----:B------:R-:W-:Y:S02]  /*1a60*/  ULEA.HI UR23, UR23, UR8, URZ, 0x6 ;  /* 0x0000000817177291 */ /* 0x000fe4000f8f30ff */
[----:B------:R-:W-:Y:S02]  /*1a70*/  UIADD3 UR8, UPT, UPT, UR21, -0x1, URZ ;  /* 0xffffffff15087890 */ /* 0x000fe4000fffe0ff */
[----:B------:R-:W-:Y:S02]  /*1a80*/  USHF.R.S32.HI UR23, URZ, 0x6, UR23 ;  /* 0x00000006ff177899 */ /* 0x000fe40008011417 */
[----:B------:R-:W-:Y:S02]  /*1a90*/  UISETP.GE.U32.AND UP2, UPT, UR8, -0x7f, UPT ;  /* 0xffffff810800788c */ /* 0x000fe4000bf46070 */
[----:B------:R-:W-:Y:S02]  /*1aa0*/  UISETP.LT.U32.AND UP0, UPT, UR23, 0x5, UPT ;  /* 0x000000051700788c */ /* 0x000fe4000bf01070 */
[----:B------:R-:W-:-:S02]  /*1ab0*/  UIADD3 UR21, UPT, UPT, UR21, 0x7e, URZ ;  /* 0x0000007e15157890 */ /* 0x000fc4000fffe0ff */
[----:B------:R-:W-:-:S04]  /*1ac0*/  USEL UR22, UR23, 0x5, UP0 ;  /* 0x0000000517167887 */ /* 0x000fc80008000000 */
[----:B------:R-:W-:Y:S02]  /*1ad0*/  UIADD3 UR27, UPT, UPT, UR22, -0x1, URZ ;  /* 0xffffffff161b7890 */ /* 0x000fe4000fffe0ff */
[----:B------:R-:W-:Y:S02]  /*1ae0*/  @UP2 UIADD3 UR27, UPT, UPT, UR22, URZ, URZ ;  /* 0x000000ff161b2290 */ /* 0x000fe4000fffe0ff */
[----:B------:R-:W-:Y:S02]  /*1af0*/  UIADD3 UR30, UPT, UPT, UR23, -UR22, URZ ;  /* 0x80000016171e7290 */ /* 0x000fe4000fffe0ff */
[----:B------:R-:W-:Y:S02]  /*1b00*/  UIADD3 UR26, UPT, UPT, UR27, 0x1, URZ ;  /* 0x000000011b1a7890 */ /* 0x000fe4000fffe0ff */
[----:B-1-3--:R-:W-:-:S12]  /*1b10*/  UIADD3 UR27, UPT, UPT, -UR27, URZ, URZ ;  /* 0x000000ff1b1b7290 */ /* 0x00afd8000fffe1ff */
.L_x_44:
[----:B------:R-:W-:Y:S01]  /*1b20*/  UISETP.NE.AND UP0, UPT, UR37, URZ, UPT ;  /* 0x000000ff2500728c */ /* 0x000fe2000bf05270 */
[----:B------:R-:W1:Y:S08]  /*1b30*/  S2UR UR37, SR_CgaCtaId ;  /* 0x00000000002579c3 */ /* 0x000e700000008800 */
[----:B------:R-:W-:Y:S05]  /*1b40*/  BRA.U UP0, `(.L_x_23) ;  /* 0x0000000100347547 */ /* 0x000fea000b800000 */
[----:B------:R-:W2:Y:S01]  /*1b50*/  S2R R2, SR_CgaCtaId ;  /* 0x0000000000027919 */ /* 0x000ea20000008800 */
[----:B------:R-:W-:-:S04]  /*1b60*/  MOV R3, 0x400 ;  /* 0x0000040000037802 */ /* 0x000fc80000000f00 */
[----:B--2---:R-:W-:Y:S02]  /*1b70*/  LEA R3, R2, R3, 0x18 ;  /* 0x0000000302037211 */ /* 0x004fe400078ec0ff */
[----:B------:R-:W-:-:S03]  /*1b80*/  SHF.L.U32 R2, R8, 0x1f, RZ ;  /* 0x0000001f08027819 */ /* 0x000fc600000006ff */
[----:B------:R-:W-:-:S04]  /*1b90*/  IMAD R3, R10, 0x8, R3 ;  /* 0x000000080a037824 */ /* 0x000fc800078e0203 */
[----:B------:R-:W2:Y:S02]  /*1ba0*/  SYNCS.PHASECHK.TRANS64.TRYWAIT P0, [R3+URZ+0x110], R2 ;  /* 0x00011002030075a7 */ /* 0x000ea400080011ff */
[----:B--2---:R-:W-:Y:S05]  /*1bb0*/  @!P0 BRA `(.L_x_24) ;  /* 0x0000007000588947 */ /* 0x004fea0003800000 */
.L_x_152:
[----:B------:R-:W-:Y:S01]  /*1bc0*/  VIADD R10, R10, 0x1 ;  /* 0x000000010a0a7836 */ /* 0x000fe20000000000 */
[----:B------:R2:W-:Y:S04]  /*1bd0*/  SYNCS.ARRIVE.TRANS64.A1T0 RZ, [R3+URZ+0x100], RZ ;  /* 0x000100ff03ff79a7 */ /* 0x0005e800081000ff */
[----:B------:R-:W-:-:S04]  /*1be0*/  ISETP.NE.AND P0, PT, R10, 0x2, PT ;  /* 0x000000020a00780c */ /* 0x000fc80003f05270 */
[----:B------:R-:W-:Y:S02]  /*1bf0*/  SEL R10, R10, RZ, P0 ;  /* 0x000000ff0a0a7207 */ /* 0x000fe40000000000 */
[----:B--2---:R-:W-:-:S04]  /*1c00*/  SEL R3, RZ, 0x1, P0 ;  /* 0x00000001ff037807 */ /* 0x004fc80000000000 */
[----:B------:R-:W-:-:S07]  /*1c10*/  LOP3.LUT R8, R8, R3, RZ, 0x3c, !PT ;  /* 0x0000000308087212 */ /* 0x000fce00078e3cff */
.L_x_23:
[----:B------:R-:W-:Y:S01]  /*1c20*/  UMOV UR6, 0x400 ;  /* 0x0000040000067882 */ /* 0x000fe20000000000 */
[----:B------:R-:W-:Y:S01]  /*1c30*/  LEA.HI R3, R21, R21, RZ, 0x1 ;  /* 0x0000001515037211 */ /* 0x000fe200078f08ff */
[----:B-1----:R-:W-:Y:S01]  /*1c40*/  ULEA UR6, UR37, UR6, 0x18 ;  /* 0x0000000625067291 */ /* 0x002fe2000f8ec0ff */
[----:B------:R-:W-:Y:S01]  /*1c50*/  SHF.L.U32 R2, R15, 0x1f, RZ ;  /* 0x0000001f0f027819 */ /* 0x000fe200000006ff */
[----:B------:R-:W-:Y:S01]  /*1c60*/  UISETP.GE.U32.AND UP0, UPT, UR21, 0x7f, UPT ;  /* 0x0000007f1500788c */ /* 0x000fe2000bf06070 */
[C---:B------:R-:W-:Y:S01]  /*1c70*/  R2UR UR9, R16.reuse ;  /* 0x00000000100972ca */ /* 0x040fe200000e0000 */
[----:B------:R-:W-:Y:S01]  /*1c80*/  ULEA UR8, UR29, UR6, 0x3 ;  /* 0x000000061d087291 */ /* 0x000fe2000f8e18ff */
[----:B------:R-:W-:Y:S01]  /*1c90*/  IMAD.SHL.U32 R3, R3, 0x40, RZ ;  /* 0x0000004003037824 */ /* 0x000fe200078e00ff */
[----:B------:R-:W-:Y:S01]  /*1ca0*/  R2UR UR10, R16 ;  /* 0x00000000100a72ca */ /* 0x000fe200000e0000 */
[----:B------:R-:W-:-:S03]  /*1cb0*/  UMOV UR31, URZ ;  /* 0x000000ff001f7c82 */ /* 0x000fc60008000000 */
[----:B------:R-:W-:-:S03]  /*1cc0*/  R2UR UR34, R3 ;  /* 0x00000000032272ca */ /* 0x000fc600000e0000 */
[----:B------:R1:W2:Y:S01]  /*1cd0*/  SYNCS.PHASECHK.TRANS64.TRYWAIT P0, [UR8+0x28], R2 ;  /* 0x00002802ff0075a7 */ /* 0x0002a20008001108 */
[----:B------:R-:W-:-:S09]  /*1ce0*/  R2UR UR8, R20 ;  /* 0x00000000140872ca */ /* 0x000fd200000e0000 */
[----:B------:R-:W-:-:S04]  /*1cf0*/  ULOP3.LUT UR34, UR9, 0xffffff80, UR34, 0xf8, !UPT ;  /* 0xffffff8009227892 */ /* 0x000fc8000f8ef822 */
[----:B------:R-:W-:Y:S01]  /*1d00*/  ULEA UR10, UR8, UR10, 0x7 ;  /* 0x0000000a080a7291 */ /* 0x000fe2000f8e38ff */
[----:B------:R-:W-:Y:S11]  /*1d10*/  BRA.U !UP0, `(.L_x_25) ;  /* 0x0000000108d87547 */ /* 0x000ff6000b800000 */
[----:B------:R-:W-:Y:S01]  /*1d20*/  UMOV UR16, UR27 ;  /* 0x0000001b00107c82 */ /* 0x000fe20008000000 */
[----:B------:R-:W-:Y:S01]  /*1d30*/  UMOV UR19, UR29 ;  /* 0x0000001d00137c82 */ /* 0x000fe20008000000 */
[----:B------:R-:W-:Y:S01]  /*1d40*/  UMOV UR35, UR14 ;  /* 0x0000000e00237c82 */ /* 0x000fe20008000000 */
[----:B------:R-:W-:-:S05]  /*1d50*/  UMOV UR11, UR7 ;  /* 0x00000007000b7c82 */ /* 0x000fca0008000000 */
.L_x_31:
[----:B------:R-:W-:Y:S01]  /*1d60*/  ULEA UR33, UR19, UR6, 0x3 ;  /* 0x0000000613217291 */ /* 0x000fe2000f8e18ff */
[----:B------:R-:W-:Y:S01]  /*1d70*/  @P6 MOV R3, 0x8000 ;  /* 0x0000800000036802 */ /* 0x000fe20000000f00 */
[----:B-12---:R-:W-:Y:S10]  /*1d80*/  @P0 BRA `(.L_x_26) ;  /* 0x00000000000c0947 */ /* 0x006ff40003800000 */
[----:B------:R-:W-:-:S04]  /*1d90*/  SHF.L.U32 R5, R15, 0x1f, RZ ;  /* 0x0000001f0f057819 */ /* 0x000fc800000006ff */
[----:B------:R-:W2:Y:S02]  /*1da0*/  SYNCS.PHASECHK.TRANS64.TRYWAIT P0, [UR33+0x28], R5 ;  /* 0x00002805ff0075a7 */ /* 0x000ea40008001121 */
[----:B--2---:R-:W-:Y:S05]  /*1db0*/  @!P0 BRA `(.L_x_27) ;  /* 0x0000006c00ec8947 */ /* 0x004fea0003800000 */
.L_x_26:
[----:B------:R2:W-:Y:S01]  /*1dc0*/  @P6 SYNCS.ARRIVE.TRANS64 RZ, [UR33], R3 ;  /* 0x00000003ffff69a7 */ /* 0x0005e20008000021 */
[----:B------:R-:W-:Y:S02]  /*1dd0*/  ULOP3.LUT UR8, UR28, 0x2, URZ, 0xfc, !UPT ;  /* 0x000000021c087892 */ /* 0x000fe4000f8efcff */
[----:B------:R-:W-:Y:S02]  /*1de0*/  UIADD3 UR16, UPT, UPT, UR16, 0x1, URZ ;  /* 0x0000000110107890 */ /* 0x000fe4000fffe0ff */
[----:B------:R-:W-:Y:S02]  /*1df0*/  UISETP.NE.AND UP0, UPT, UR8, 0x2, UPT ;  /* 0x000000020800788c */ /* 0x000fe4000bf05270 */
[----:B------:R-:W-:-:S07]  /*1e00*/  UISETP.NE.AND UP2, UPT, UR16, 0x1, UPT ;  /* 0x000000011000788c */ /* 0x000fce000bf45270 */
[----:B------:R-:W-:Y:S05]  /*1e10*/  BRA.U UP0, `(.L_x_28) ;  /* 0x0000000100047547 */ /* 0x000fea000b800000 */
[----:B------:R-:W-:Y:S05]  /*1e20*/  BPT.TRAP 0x1 ;  /* 0x000000040000795c */ /* 0x000fea0000300000 */
.L_x_28:
[----:B------:R-:W-:Y:S04]  /*1e30*/  BSSY.RECONVERGENT B0, `(.L_x_29) ;  /* 0x0000003000007945 */ /* 0x000fe80003800200 */
[----:B------:R-:W-:Y:S05]  /*1e40*/  @!P4 BRA `(.L_x_30) ;  /* 0x000000000004c947 */ /* 0x000fea0003800000 */
[----:B------:R-:W-:Y:S05]  /*1e50*/  BPT.TRAP 0x1 ;  /* 0x000000040000795c */ /* 0x000fea0000300000 */
.L_x_30:
[----:B------:R-:W-:Y:S05]  /*1e60*/  BSYNC.RECONVERGENT B0 ;  /* 0x0000000000007941 */ /* 0x000fea0003800200 */
.L_x_29:
[----:B------:R-:W-:Y:S02]  /*1e70*/  UIADD3 UR29, UPT, UPT, UR19, 0x1, URZ ;  /* 0x00000001131d7890 */ /* 0x000fe4000fffe0ff */
[----:B------:R-:W-:Y:S02]  /*1e80*/  UIADD3 UR42, UP1, UPT, UR24, 0x80, URZ ;  /* 0x00000080182a7890 */ /* 0x000fe4000ff3e0ff */
[----:B------:R-:W-:Y:S02]  /*1e90*/  UISETP.NE.AND UP0, UPT, UR29, 0x5, UPT ;  /* 0x000000051d00788c */ /* 0x000fe4000bf05270 */
[----:B------:R-:W-:Y:S02]  /*1ea0*/  ULOP3.LUT UR33, UR33, 0xfefffff8, URZ, 0xc0, !UPT ;  /* 0xfefffff821217892 */ /* 0x000fe4000f8ec0ff */
[----:B------:R-:W-:Y:S02]  /*1eb0*/  USEL UR9, URZ, 0x1, UP0 ;  /* 0x00000001ff097887 */ /* 0x000fe40008000000 */
[----:B------:R-:W-:-:S02]  /*1ec0*/  USEL UR29, UR29, URZ, UP0 ;  /* 0x000000ff1d1d7287 */ /* 0x000fc40008000000 */
[----:B------:R-:W-:Y:S02]  /*1ed0*/  UIADD3 UR40, UP0, UPT, UR24, 0x180, URZ ;  /* 0x0000018018287890 */ /* 0x000fe4000ff1e0ff */
[----:B------:R-:W-:Y:S01]  /*1ee0*/  ULEA UR8, UR29, UR6, 0x3 ;  /* 0x000000061d087291 */ /* 0x000fe2000f8e18ff */
[----:B------:R-:W-:Y:S01]  /*1ef0*/  LOP3.LUT R15, R15, UR9, RZ, 0x3c, !PT ;  /* 0x000000090f0f7c12 */ /* 0x000fe2000f8e3cff */
[----:B------:R-:W-:Y:S02]  /*1f00*/  UIADD3.X UR43, UPT, UPT, URZ, UR25, URZ, UP1, !UPT ;  /* 0x00000019ff2b7290 */ /* 0x000fe40008ffe4ff */
[----:B------:R-:W-:Y:S01]  /*1f10*/  UPRMT UR18, URZ, 0x5410, UR5 ;  /* 0x00005410ff127896 */ /* 0x000fe20008000005 */
[----:B-1----:R-:W-:Y:S01]  /*1f20*/  SHF.L.U32 R2, R15, 0x1f, RZ ;  /* 0x0000001f0f027819 */ /* 0x002fe200000006ff */
[----:B------:R-:W-:Y:S02]  /*1f30*/  UIADD3.X UR41, UPT, UPT, URZ, UR25, URZ, UP0, !UPT ;  /* 0x00000019ff297290 */ /* 0x000fe400087fe4ff */
[----:B------:R-:W-:Y:S01]  /*1f40*/  UPRMT UR17, URZ, 0x5410, UR4 ;  /* 0x00005410ff117896 */ /* 0x000fe20008000004 */
[----:B------:R3:W1:Y:S01]  /*1f50*/  SYNCS.PHASECHK.TRANS64.TRYWAIT P0, [UR8+0x28], R2 ;  /* 0x00002802ff0075a7 */ /* 0x0006620008001108 */
[----:B------:R-:W-:Y:S01]  /*1f60*/  USHF.L.U32 UR8, UR19, 0xc, URZ ;  /* 0x0000000c13087899 */ /* 0x000fe200080006ff */
[----:B------:R-:W-:Y:S01]  /*1f70*/  UMOV UR38, 0x0 ;  /* 0x0000000000267882 */ /* 0x000fe20000000000 */
[----:B------:R-:W-:-:S02]  /*1f80*/  UMOV UR39, 0x10000000 ;  /* 0x1000000000277882 */ /* 0x000fc40000000000 */
[----:B------:R-:W-:Y:S02]  /*1f90*/  ULOP3.LUT UR32, UR15, UR8, URZ, 0xfc, !UPT ;  /* 0x000000080f207292 */ /* 0x000fe4000f8efcff */
[----:B------:R-:W-:Y:S02]  /*1fa0*/  ULOP3.LUT UR8, UR13, UR8, URZ, 0xfc, !UPT ;  /* 0x000000080d087292 */ /* 0x000fe4000f8efcff */
[----:B------:R-:W-:Y:S02]  /*1fb0*/  ULEA UR32, UR32, UR6, 0x1 ;  /* 0x0000000620207291 */ /* 0x000fe4000f8e08ff */
[----:B------:R-:W-:Y:S02]  /*1fc0*/  ULEA UR8, UR8, UR6, 0x1 ;  /* 0x0000000608087291 */ /* 0x000fe4000f8e08ff */
[----:B------:R-:W-:Y:S02]  /*1fd0*/  UIADD3 UR32, UPT, UPT, UR32, 0x4300, URZ ;  /* 0x0000430020207890 */ /* 0x000fe4000fffe0ff */
[----:B------:R-:W-:Y:S01]  /*1fe0*/  UIADD3 UR8, UPT, UPT, UR8, 0xe300, URZ ;  /* 0x0000e30008087890 */ /* 0x000fe2000fffe0ff */
[----:B------:R-:W-:Y:S01]  /*1ff0*/  UMOV UR12, UR36 ;  /* 0x00000024000c7c82 */ /* 0x000fe20008000000 */
[----:B------:R-:W-:Y:S01]  /*2000*/  UMOV UR9, UR33 ;  /* 0x0000002100097c82 */ /* 0x000fe20008000000 */
[----:B------:R-:W-:Y:S01]  /*2010*/  UMOV UR31, UR26 ;  /* 0x0000001a001f7c82 */ /* 0x000fe20008000000 */
[----:B------:R-:W-:-:S03]  /*2020*/  UMOV UR19, UR29 ;  /* 0x0000001d00137c82 */ /* 0x000fc60008000000 */
[----:B------:R2:W-:Y:S02]  /*2030*/  UTMALDG.3D.MULTICAST.2CTA [UR32], [UR42], UR18, desc[UR38] ;  /* 0x000026202a0073b4 */ /* 0x0005e40008211812 */
[----:B------:R4:W-:Y:S01]  /*2040*/  UTMALDG.3D.MULTICAST.2CTA [UR8], [UR40], UR17, desc[UR38] ;  /* 0x00002608280073b4 */ /* 0x0009e20008211811 */
[----:B--2---:R-:W-:Y:S02]  /*2050*/  UIADD3 UR35, UPT, UPT, UR35, 0x40, URZ ;  /* 0x0000004023237890 */ /* 0x004fe4000fffe0ff */
[----:B----4-:R-:W-:Y:S01]  /*2060*/  UIADD3 UR11, UPT, UPT, UR11, 0x40, URZ ;  /* 0x000000400b0b7890 */ /* 0x010fe2000fffe0ff */
[----:B---3--:R-:W-:Y:S11]  /*2070*/  BRA.U UP2, `(.L_x_31) ;  /* 0xfffffffd02387547 */ /* 0x008ff6000b83ffff */
.L_x_25:
[----:B------:R-:W-:Y:S01]  /*2080*/  ULEA UR8, UR29, UR6, 0x3 ;  /* 0x000000061d087291 */ /* 0x000fe2000f8e18ff */
[----:B-1----:R-:W-:Y:S01]  /*2090*/  SHF.L.U32 R2, R15, 0x1f, RZ ;  /* 0x0000001f0f027819 */ /* 0x002fe200000006ff */
[----:B------:R-:W-:Y:S01]  /*20a0*/  @!P1 SYNCS.ARRIVE.TRANS64.A1T0 RZ, [UR6+0x98], RZ ;  /* 0x000098ffffff99a7 */ /* 0x000fe20008100006 */
[----:B------:R-:W-:-:S06]  /*20b0*/  UISETP.GT.AND UP0, UPT, UR23, UR22, UPT ;  /* 0x000000161700728c */ /* 0x000fcc000bf04270 */
[----:B------:R1:W3:Y:S03]  /*20c0*/  SYNCS.PHASECHK.TRANS64.TRYWAIT P1, [UR8+0x28], R2 ;  /* 0x00002802ff0075a7 */ /* 0x0002e60008021108 */
[----:B------:R-:W-:Y:S05]  /*20d0*/  BRA.U !UP0, `(.L_x_32) ;  /* 0x0000000108ec7547 */ /* 0x000fea000b800000 */
[----:B------:R-:W-:Y:S01]  /*20e0*/  UIADD3 UR35, UPT, UPT, UR30, UR31, URZ ;  /* 0x0000001f1e237290 */ /* 0x000fe2000fffe0ff */
[----:B------:R-:W-:-:S11]  /*20f0*/  UMOV UR38, UR29 ;  /* 0x0000001d00267c82 */ /* 0x000fd60008000000 */
.L_x_40:
[----:B------:R-:W-:Y:S01]  /*2100*/  ULEA UR33, UR38, UR6, 0x3 ;  /* 0x0000000626217291 */ /* 0x000fe2000f8e18ff */
[----:B---3--:R-:W-:Y:S01]  /*2110*/  @P6 MOV R3, 0x8000 ;  /* 0x0000800000036802 */ /* 0x008fe20000000f00 */
[----:B--23--:R-:W-:Y:S10]  /*2120*/  @P1 BRA `(.L_x_33) ;  /* 0x00000000000c1947 */ /* 0x00cff40003800000 */
[----:B------:R-:W-:-:S04]  /*2130*/  SHF.L.U32 R5, R15, 0x1f, RZ ;  /* 0x0000001f0f057819 */ /* 0x000fc800000006ff */
[----:B--2---:R-:W2:Y:S02]  /*2140*/  SYNCS.PHASECHK.TRANS64.TRYWAIT P0, [UR33+0x28], R5 ;  /* 0x00002805ff0075a7 */ /* 0x004ea40008001121 */
[----:B--2---:R-:W-:Y:S05]  /*2150*/  @!P0 BRA `(.L_x_34) ;  /* 0x0000006c001c8947 */ /* 0x004fea0003800000 */
.L_x_33:
[----:B------:R3:W-:Y:S01]  /*2160*/  @P6 SYNCS.ARRIVE.TRANS64 RZ, [UR33], R3 ;  /* 0x00000003ffff69a7 */ /* 0x0007e20008000021 */
[----:B------:R-:W-:-:S04]  /*2170*/  ULOP3.LUT UR8, UR28, 0x2, URZ, 0xfc, !UPT ;  /* 0x000000021c087892 */ /* 0x000fc8000f8efcff */
[----:B------:R-:W-:-:S09]  /*2180*/  UISETP.NE.AND UP0, UPT, UR8, 0x2, UPT ;  /* 0x000000020800788c */ /* 0x000fd2000bf05270 */
[----:B------:R-:W-:Y:S05]  /*2190*/  BRA.U UP0, `(.L_x_35) ;  /* 0x0000000100047547 */ /* 0x000fea000b800000 */
[----:B------:R-:W-:Y:S05]  /*21a0*/  BPT.TRAP 0x1 ;  /* 0x000000040000795c */ /* 0x000fea0000300000 */
.L_x_35:
[----:B------:R-:W-:Y:S04]  /*21b0*/  BSSY.RECONVERGENT B0, `(.L_x_36) ;  /* 0x0000003000007945 */ /* 0x000fe80003800200 */
[----:B------:R-:W-:Y:S05]  /*21c0*/  @!P4 BRA `(.L_x_37) ;  /* 0x000000000004c947 */ /* 0x000fea0003800000 */
[----:B------:R-:W-:Y:S05]  /*21d0*/  BPT.TRAP 0x1 ;  /* 0x000000040000795c */ /* 0x000fea0000300000 */
.L_x_37:
[----:B------:R-:W-:Y:S05]  /*21e0*/  BSYNC.RECONVERGENT B0 ;  /* 0x0000000000007941 */ /* 0x000fea0003800200 */
.L_x_36:
[----:B------:R-:W-:Y:S01]  /*21f0*/  UIADD3 UR29, UPT, UPT, UR38, 0x1, URZ ;  /* 0x00000001261d7890 */ /* 0x000fe2000fffe0ff */
[----:B------:R-:W-:Y:S01]  /*2200*/  BSSY.RECONVERGENT B0, `(.L_x_38) ;  /* 0x0000024000007945 */ /* 0x000fe20003800200 */
[----:B--2---:R-:W-:Y:S02]  /*2210*/  ELECT P0, URZ, PT ;  /* 0x0000000000ff782f */ /* 0x004fe40003800000 */
[----:B------:R-:W-:-:S04]  /*2220*/  UISETP.NE.AND UP0, UPT, UR29, 0x5, UPT ;  /* 0x000000051d00788c */ /* 0x000fc8000bf05270 */
[----:B------:R-:W-:Y:S02]  /*2230*/  USEL UR9, URZ, 0x1, UP0 ;  /* 0x00000001ff097887 */ /* 0x000fe40008000000 */
[----:B------:R-:W-:-:S04]  /*2240*/  USEL UR29, UR29, URZ, UP0 ;  /* 0x000000ff1d1d7287 */ /* 0x000fc80008000000 */
[----:B------:R-:W-:Y:S01]  /*2250*/  ULEA UR8, UR29, UR6, 0x3 ;  /* 0x000000061d087291 */ /* 0x000fe2000f8e18ff */
[----:B------:R-:W-:-:S04]  /*2260*/  LOP3.LUT R15, R15, UR9, RZ, 0x3c, !PT ;  /* 0x000000090f0f7c12 */ /* 0x000fc8000f8e3cff */
[----:B-1----:R-:W-:-:S04]  /*2270*/  SHF.L.U32 R2, R15, 0x1f, RZ ;  /* 0x0000001f0f027819 */ /* 0x002fc800000006ff */
[----:B------:R1:W2:Y:S01]  /*2280*/  SYNCS.PHASECHK.TRANS64.TRYWAIT P1, [UR8+0x28], R2 ;  /* 0x00002802ff0075a7 */ /* 0x0002a20008021108 */
[----:B------:R-:W-:Y:S05]  /*2290*/  @!P0 BRA `(.L_x_39) ;  /* 0x0000000000688947 */ /* 0x000fea0003800000 */
[----:B------:R-:W-:Y:S02]  /*22a0*/  USHF.L.U32 UR8, UR38, 0xc, URZ ;  /* 0x0000000c26087899 */ /* 0x000fe400080006ff */
[----:B------:R-:W-:Y:S02]  /*22b0*/  USHF.L.U32 UR11, UR31, 0x6, URZ ;  /* 0x000000061f0b7899 */ /* 0x000fe400080006ff */
[----:B------:R-:W-:Y:S02]  /*22c0*/  ULOP3.LUT UR16, UR15, UR8, URZ, 0xfc, !UPT ;  /* 0x000000080f107292 */ /* 0x000fe4000f8efcff */
[----:B------:R-:W-:Y:S02]  /*22d0*/  ULOP3.LUT UR8, UR13, UR8, URZ, 0xfc, !UPT ;  /* 0x000000080d087292 */ /* 0x000fe4000f8efcff */
[----:B------:R-:W-:Y:S02]  /*22e0*/  UIADD3 UR44, UP1, UPT, UR24, 0x80, URZ ;  /* 0x00000080182c7890 */ /* 0x000fe4000ff3e0ff */
[----:B------:R-:W-:-:S02]  /*22f0*/  ULEA UR16, UR16, UR6, 0x1 ;  /* 0x0000000610107291 */ /* 0x000fc4000f8e08ff */
[----:B------:R-:W-:Y:S02]  /*2300*/  UIADD3 UR42, UP0, UPT, UR24, 0x180, URZ ;  /* 0x00000180182a7890 */ /* 0x000fe4000ff1e0ff */
[----:B------:R-:W-:Y:S02]  /*2310*/  ULEA UR8, UR8, UR6, 0x1 ;  /* 0x0000000608087291 */ /* 0x000fe4000f8e08ff */
[----:B------:R-:W-:Y:S02]  /*2320*/  ULOP3.LUT UR17, UR33, 0xfefffff8, URZ, 0xc0, !UPT ;  /* 0xfefffff821117892 */ /* 0x000fe4000f8ec0ff */
[----:B------:R-:W-:Y:S02]  /*2330*/  UIADD3.X UR45, UPT, UPT, URZ, UR25, URZ, UP1, !UPT ;  /* 0x00000019ff2d7290 */ /* 0x000fe40008ffe4ff */
[----:B------:R-:W-:Y:S02]  /*2340*/  ULOP3.LUT UR19, UR14, UR11, URZ, 0xfc, !UPT ;  /* 0x0000000b0e137292 */ /* 0x000fe4000f8efcff */
[----:B------:R-:W-:-:S02]  /*2350*/  UIADD3 UR16, UPT, UPT, UR16, 0x4300, URZ ;  /* 0x0000430010107890 */ /* 0x000fc4000fffe0ff */
[----:B------:R-:W-:Y:S02]  /*2360*/  UPRMT UR39, URZ, 0x5410, UR5 ;  /* 0x00005410ff277896 */ /* 0x000fe40008000005 */
[----:B------:R-:W-:Y:S02]  /*2370*/  ULOP3.LUT UR11, UR7, UR11, URZ, 0xfc, !UPT ;  /* 0x0000000b070b7292 */ /* 0x000fe4000f8efcff */
[----:B------:R-:W-:Y:S02]  /*2380*/  UIADD3 UR8, UPT, UPT, UR8, 0xe300, URZ ;  /* 0x0000e30008087890 */ /* 0x000fe4000fffe0ff */
[----:B------:R-:W-:Y:S02]  /*2390*/  UPRMT UR32, URZ, 0x5410, UR4 ;  /* 0x00005410ff207896 */ /* 0x000fe40008000004 */
[----:B------:R-:W-:Y:S01]  /*23a0*/  UIADD3.X UR43, UPT, UPT, URZ, UR25, URZ, UP0, !UPT ;  /* 0x00000019ff2b7290 */ /* 0x000fe200087fe4ff */
[----:B------:R-:W-:Y:S01]  /*23b0*/  UMOV UR40, 0x0 ;  /* 0x0000000000287882 */ /* 0x000fe20000000000 */
[----:B------:R-:W-:Y:S01]  /*23c0*/  UMOV UR41, 0x10000000 ;  /* 0x1000000000297882 */ /* 0x000fe20000000000 */
[----:B------:R-:W-:Y:S01]  /*23d0*/  UMOV UR18, UR34 ;  /* 0x0000002200127c82 */ /* 0x000fe20008000000 */
[----:B------:R-:W-:Y:S01]  /*23e0*/  UMOV UR20, UR36 ;  /* 0x0000002400147c82 */ /* 0x000fe20008000000 */
[----:B------:R-:W-:Y:S01]  /*23f0*/  UMOV UR12, UR36 ;  /* 0x00000024000c7c82 */ /* 0x000fe20008000000 */
[----:B------:R-:W-:Y:S01]  /*2400*/  UMOV UR9, UR17 ;  /* 0x0000001100097c82 */ /* 0x000fe20008000000 */
[----:B------:R1:W-:Y:S02]  /*2410*/  UTMALDG.3D.MULTICAST.2CTA [UR16], [UR44], UR39, desc[UR40] ;  /* 0x000028102c0073b4 */ /* 0x0003e40008211827 */
[----:B------:R1:W-:Y:S02]  /*2420*/  UTMALDG.3D.MULTICAST.2CTA [UR8], [UR42], UR32, desc[UR40] ;  /* 0x000028082a0073b4 */ /* 0x0003e40008211820 */
[----:B-1----:R-:W-:Y:S01]  /*2430*/  NOP ;  /* 0x0000000000007918 */ /* 0x002fe20000000000 */
.L_x_39:
[----:B------:R-:W-:Y:S05]  /*2440*/  BSYNC.RECONVERGENT B0 ;  /* 0x0000000000007941 */ /* 0x000fea0003800200 */
.L_x_38:
[----:B------:R-:W-:Y:S01]  /*2450*/  UIADD3 UR31, UPT, UPT, UR31, 0x1, URZ ;  /* 0x000000011f1f7890 */ /* 0x000fe2000fffe0ff */
[----:B------:R-:W-:-:S03]  /*2460*/  UMOV UR38, UR29 ;  /* 0x0000001d00267c82 */ /* 0x000fc60008000000 */
[----:B------:R-:W-:-:S09]  /*2470*/  UISETP.NE.AND UP0, UPT, UR31, UR35, UPT ;  /* 0x000000231f00728c */ /* 0x000fd2000bf05270 */
[----:B------:R-:W-:Y:S05]  /*2480*/  BRA.U UP0, `(.L_x_40) ;  /* 0xfffffffd001c7547 */ /* 0x000fea000b83ffff */
.L_x_32:
[----:B-1----:R-:W-:Y:S01]  /*2490*/  LEA R2, R14, UR6, 0x3 ;  /* 0x000000060e027c11 */ /* 0x002fe2000f8e18ff */
[----:B------:R-:W-:Y:S01]  /*24a0*/  NOP ;  /* 0x0000000000007918 */ /* 0x000fe20000000000 */
[----:B---3--:R-:W-:Y:S02]  /*24b0*/  SHF.L.U32 R3, R12, 0x1f, RZ ;  /* 0x0000001f0c037819 */ /* 0x008fe400000006ff */
[----:B------:R-:W-:Y:S02]  /*24c0*/  LEA R4, R14, UR6, 0x4 ;  /* 0x000000060e047c11 */ /* 0x000fe4000f8e20ff */
[----:B--2---:R-:W1:Y:S02]  /*24d0*/  SYNCS.PHASECHK.TRANS64.TRYWAIT P0, [R2+URZ+0xa0], R3 ;  /* 0x0000a003020075a7 */ /* 0x004e6400080011ff */
[----:B-1----:R-:W-:Y:S05]  /*24e0*/  @!P0 BRA `(.L_x_41) ;  /* 0x0000006800508947 */ /* 0x002fea0003800000 */
.L_x_155:
[----:B------:R-:W2:Y:S01]  /*24f0*/  LDS.128 R4, [R4+0x130] ;  /* 0x0001300004047984 */ /* 0x000ea20000000c00 */
[----:B------:R-:W-:Y:S01]  /*2500*/  ISETP.GE.AND P0, PT, R26, 0x1, PT ;  /* 0x000000011a00780c */ /* 0x000fe20003f06270 */
[----:B-1----:R-:W-:Y:S01]  /*2510*/  VIADD R2, R2, 0xb0 ;  /* 0x000000b002027836 */ /* 0x002fe20000000000 */
[----:B------:R-:W-:Y:S01]  /*2520*/  @!PT LDS RZ, [RZ] ;  /* 0x00000000fffff984 */ /* 0x000fe20000000800 */
[----:B------:R-:W-:Y:S01]  /*2530*/  @!PT LDS RZ, [RZ] ;  /* 0x00000000fffff984 */ /* 0x000fe20000000800 */
[----:B------:R-:W-:Y:S01]  /*2540*/  @!PT LDS RZ, [RZ] ;  /* 0x00000000fffff984 */ /* 0x000fe20000000800 */
[----:B------:R-:W-:Y:S01]  /*2550*/  @!PT LDS RZ, [RZ] ;  /* 0x00000000fffff984 */ /* 0x000fe20000000800 */
[----:B------:R1:W-:Y:S06]  /*2560*/  MEMBAR.ALL.CTA ;  /* 0x0000000000007992 */ /* 0x0003ec0000008000 */
[----:B-1----:R-:W1:Y:S01]  /*2570*/  FENCE.VIEW.ASYNC.S ;  /* 0x00000000000073c6 */ /* 0x002e620000000000 */
[----:B------:R-:W-:-:S04]  /*2580*/  PRMT R2, RZ, 0x654, R2 ;  /* 0x00000654ff027816 */ /* 0x000fc80000000002 */
[----:B-1----:R1:W-:Y:S01]  /*2590*/  SYNCS.ARRIVE.TRANS64.RED.A1T0 RZ, [R2+URZ], RZ ;  /* 0x000000ff02ff79a7 */ /* 0x0023e200081004ff */
[----:B--2---:R-:W-:-:S13]  /*25a0*/  LOP3.LUT P2, RZ, R6, 0x1, RZ, 0xc0, !PT ;  /* 0x0000000106ff7812 */ /* 0x004fda000784c0ff */
[----:B------:R-:W-:Y:S01]  /*25b0*/  @P2 SHF.R.U32.HI R3, RZ, 0x10, R5 ;  /* 0x00000010ff032819 */ /* 0x000fe20000011605 */
[----:B------:R-:W-:Y:S01]  /*25c0*/  VOTEU.ANY UP0, P2 ;  /* 0x0000000000ff7886 */ /* 0x000fe20001000100 */
[----:B------:R-:W-:Y:S02]  /*25d0*/  @P2 MOV R13, R4 ;  /* 0x00000004000d2202 */ /* 0x000fe40000000f00 */
[----:B------:R-:W-:Y:S02]  /*25e0*/  @P2 R2UR.BROADCAST UR8, R3 ;  /* 0x00000000030822ca */ /* 0x000fe400008e0000 */
[----:B------:R-:W-:-:S11]  /*25f0*/  @P2 LOP3.LUT R11, R5, 0xffff, RZ, 0xc0, !PT ;  /* 0x0000ffff050b2812 */ /* 0x000fd600078ec0ff */
[----:B------:R-:W-:Y:S01]  /*2600*/  @UP0 UMOV UR36, UR8 ;  /* 0x0000000800240c82 */ /* 0x000fe20008000000 */
[----:B-1----:R-:W-:Y:S05]  /*2610*/  @!P0 BRA `(.L_x_42) ;  /* 0x0000000000b88947 */ /* 0x002fea0003800000 */
[----:B------:R-:W4:Y:S01]  /*2620*/  LDC.64 R4, c[0x0][0xb18] ;  /* 0x0002c600ff047b82 */ /* 0x000f220000000a00 */
[----:B------:R-:W-:-:S07]  /*2630*/  ISETP.NE.AND P3, PT, R26, 0x1, PT ;  /* 0x000000011a00780c */ /* 0x000fce0003f65270 */
[----:B------:R-:W1:Y:S08]  /*2640*/  LDC.64 R6, c[0x0][0xb10] ;  /* 0x0002c400ff067b82 */ /* 0x000e700000000a00 */
[----:B------:R-:W2:Y:S08]  /*2650*/  LDC R17, c[0x0][0xb20] ;  /* 0x0002c800ff117b82 */ /* 0x000eb00000000800 */
[----:B------:R-:W3:Y:S01]  /*2660*/  LDC R18, c[0x0][0xb0c] ;  /* 0x0002c300ff127b82 */ /* 0x000ee20000000800 */
[----:B----4-:R-:W-:Y:S01]  /*2670*/  IMAD.HI.U32 R22, R0, R5, RZ ;  /* 0x0000000500167227 */ /* 0x010fe200078e00ff */
[----:B------:R-:W-:-:S06]  /*2680*/  ISETP.NE.AND P0, PT, R4, 0x1, PT ;  /* 0x000000010400780c */ /* 0x000fcc0003f05270 */
[----:B------:R-:W4:Y:S01]  /*2690*/  LDC.64 R2, c[0x0][0xb28] ;  /* 0x0002ca00ff027b82 */ /* 0x000f220000000a00 */
[----:B-1----:R-:W-:-:S04]  /*26a0*/  IMAD.HI.U32 R20, R9, R6, RZ ;  /* 0x0000000609147227 */ /* 0x002fc800078e00ff */
[----:B------:R-:W-:Y:S01]  /*26b0*/  IMAD.HI.U32 R24, R13, R6, RZ ;  /* 0x000000060d187227 */ /* 0x000fe200078e00ff */
[----:B------:R-:W-:Y:S02]  /*26c0*/  SHF.R.U32.HI R20, RZ, R7, R20 ;  /* 0x00000007ff147219 */ /* 0x000fe40000011614 */
[----:B--2---:R-:W-:Y:S01]  /*26d0*/  SHF.R.U32.HI R19, RZ, R17, R22 ;  /* 0x00000011ff137219 */ /* 0x004fe20000011616 */
[----:B------:R-:W-:Y:S01]  /*26e0*/  IMAD.HI.U32 R22, R11, R5, RZ ;  /* 0x000000050b167227 */ /* 0x000fe200078e00ff */
[----:B------:R-:W-:Y:S02]  /*26f0*/  SHF.R.U32.HI R24, RZ, R7, R24 ;  /* 0x00000007ff187219 */ /* 0x000fe40000011618 */
[----:B------:R-:W-:Y:S02]  /*2700*/  SEL R19, R0, R19, !P0 ;  /* 0x0000001300137207 */ /* 0x000fe40004000000 */
[----:B------:R-:W-:Y:S02]  /*2710*/  SHF.R.U32.HI R22, RZ, R17, R22 ;  /* 0x00000011ff167219 */ /* 0x000fe40000011616 */
[----:B---3--:R-:W-:-:S02]  /*2720*/  ISETP.NE.AND P1, PT, R18, 0x1, PT ;  /* 0x000000011200780c */ /* 0x008fc40003f25270 */
[----:B------:R-:W-:Y:S02]  /*2730*/  SEL R5, R11, R22, !P0 ;  /* 0x000000160b057207 */ /* 0x000fe40004000000 */
[----:B------:R-:W-:Y:S02]  /*2740*/  SEL R21, R9, R20, !P1 ;  /* 0x0000001409157207 */ /* 0x000fe40004800000 */
[----:B------:R-:W-:Y:S01]  /*2750*/  SEL R7, R13, R24, !P1 ;  /* 0x000000180d077207 */ /* 0x000fe20004800000 */
[----:B----4-:R-:W-:Y:S01]  /*2760*/  IMAD.HI.U32 R20, R19, R2, RZ ;  /* 0x0000000213147227 */ /* 0x010fe200078e00ff */
[----:B------:R-:W-:-:S03]  /*2770*/  IADD3 R17, PT, PT, -R5, RZ, RZ ;  /* 0x000000ff05117210 */ /* 0x000fc60007ffe1ff */
        /* <DEDUP_REMOVED lines=11> */
[----:B------:R-:W-:-:S04]  /*2830*/  @!P0 IMAD.HI.U32 R20, R7, R2, RZ ;  /* 0x0000000207148227 */ /* 0x000fc800078e00ff */
[----:B------:R-:W-:Y:S01]  /*2840*/  IMAD.MOV R2, RZ, RZ, -R6 ;  /* 0x000000ffff027224 */ /* 0x000fe200078e0a06 */
[----:B------:R-:W-:-:S03]  /*2850*/  @!P0 SHF.R.U32.HI R20, RZ, R3, R20 ;  /* 0x00000003ff148219 */ /* 0x000fc60000011614 */
[----:B------:R-:W-:Y:S01]  /*2860*/  IMAD R2, R26, R2, R5 ;  /* 0x000000021a027224 */ /* 0x000fe200078e0205 */
        /* <DEDUP_REMOVED lines=9> */
.L_x_42:
[----:B------:R-:W1:Y:S02]  /*2900*/  LDCU UR8, c[0x0][0xb30] ;  /* 0x00016600ff0877ac */ /* 0x000e640008000800 */
[----:B-1----:R-:W-:-:S09]  /*2910*/  UISETP.NE.AND UP0, UPT, UR8, 0x1, UPT ;  /* 0x000000010800788c */ /* 0x002fd2000bf05270 */
[----:B------:R-:W-:Y:S05]  /*2920*/  BRA.U UP0, `(.L_x_43) ;  /* 0x0000000100407547 */ /* 0x000fea000b800000 */
[----:B------:R-:W1:Y:S08]  /*2930*/  LDC.64 R4, c[0x0][0xb10] ;  /* 0x0002c400ff047b82 */ /* 0x000e700000000a00 */
[----:B------:R-:W2:Y:S08]  /*2940*/  LDC.64 R2, c[0x0][0xb18] ;  /* 0x0002c600ff027b82 */ /* 0x000eb00000000a00 */
[----:B------:R-:W3:Y:S08]  /*2950*/  LDC R6, c[0x0][0xb20] ;  /* 0x0002c800ff067b82 */ /* 0x000ef00000000800 */
[----:B------:R-:W4:Y:S01]  /*2960*/  LDC R18, c[0x0][0xb0c] ;  /* 0x0002c300ff127b82 */ /* 0x000f220000000800 */
[----:B-1----:R-:W-:-:S05]  /*2970*/  IMAD.HI.U32 R4, R13, R4, RZ ;  /* 0x000000040d047227 */ /* 0x002fca00078e00ff */
[----:B------:R-:W-:Y:S01]  /*2980*/  SHF.R.U32.HI R4, RZ, R5, R4 ;  /* 0x00000005ff047219 */ /* 0x000fe20000011604 */
[----:B--2---:R-:W-:Y:S01]  /*2990*/  IMAD.HI.U32 R3, R11, R3, RZ ;  /* 0x000000030b037227 */ /* 0x004fe200078e00ff */
[----:B------:R-:W-:-:S04]  /*29a0*/  ISETP.NE.AND P0, PT, R2, 0x1, PT ;  /* 0x000000010200780c */ /* 0x000fc80003f05270 */
[----:B---3--:R-:W-:-:S04]  /*29b0*/  SHF.R.U32.HI R6, RZ, R6, R3 ;  /* 0x00000006ff067219 */ /* 0x008fc80000011603 */
[----:B------:R-:W-:Y:S02]  /*29c0*/  SEL R3, R11, R6, !P0 ;  /* 0x000000060b037207 */ /* 0x000fe40004000000 */
[----:B----4-:R-:W-:-:S04]  /*29d0*/  ISETP.NE.AND P1, PT, R18, 0x1, PT ;  /* 0x000000011200780c */ /* 0x010fc80003f25270 */
[----:B------:R-:W-:-:S05]  /*29e0*/  SEL R4, R13, R4, !P1 ;  /* 0x000000040d047207 */ /* 0x000fca0004800000 */
[----:B------:R-:W-:Y:S02]  /*29f0*/  IMAD.IADD R5, R3, 0x1, -R4 ;  /* 0x0000000103057824 */ /* 0x000fe400078e0a04 */
[----:B------:R-:W-:Y:S02]  /*2a00*/  IMAD.IADD R3, R4, 0x1, -R3 ;  /* 0x0000000104037824 */ /* 0x000fe400078e0a03 */
[----:B------:R-:W-:Y:S02]  /*2a10*/  IMAD R13, R5, R18, R13 ;  /* 0x00000012050d7224 */ /* 0x000fe400078e020d */
[----:B------:R-:W-:-:S07]  /*2a20*/  IMAD R11, R3, R2, R11 ;  /* 0x00000002030b7224 */ /* 0x000fce00078e020b */
.L_x_43:
[----:B------:R-:W-:Y:S01]  /*2a30*/  VIADD R14, R14, 0x1 ;  /* 0x000000010e0e7836 */ /* 0x000fe20000000000 */
[----:B------:R-:W-:Y:S01]  /*2a40*/  PLOP3.LUT P1, PT, PT, PT, PT, 0x80, 0x8 ;  /* 0x000000000008781c */ /* 0x000fe20003f2f070 */
[----:B------:R-:W-:Y:S02]  /*2a50*/  IMAD.IADD R21, R13, 0x1, R64 ;  /* 0x000000010d157824 */ /* 0x000fe400078e0240 */
[----:B------:R-:W-:Y:S01]  /*2a60*/  IMAD.IADD R20, R11, 0x1, R62 ;  /* 0x000000010b147824 */ /* 0x000fe200078e023e */
[----:B------:R-:W-:-:S04]  /*2a70*/  ISETP.NE.AND P0, PT, R14, 0x2, PT ;  /* 0x000000020e00780c */ /* 0x000fc80003f05270 */
[----:B------:R-:W-:Y:S02]  /*2a80*/  SEL R3, RZ, 0x1, P0 ;  /* 0x00000001ff037807 */ /* 0x000fe40000000000 */
[----:B------:R-:W-:Y:S02]  /*2a90*/  SEL R14, R14, RZ, P0 ;  /* 0x000000ff0e0e7207 */ /* 0x000fe40000000000 */
[----:B------:R-:W-:Y:S01]  /*2aa0*/  LOP3.LUT R12, R12, R3, RZ, 0x3c, !PT ;  /* 0x000000030c0c7212 */ /* 0x000fe200078e3cff */
[----:B------:R-:W-:Y:S06]  /*2ab0*/  @P2 BRA `(.L_x_44) ;  /* 0xfffffff000182947 */ /* 0x000fec000383ffff */
[----:B------:R-:W-:Y:S01]  /*2ac0*/  UIADD3 UR6, UPT, UPT, UR6, 0x28, URZ ;  /* 0x0000002806067890 */ /* 0x000fe2000fffe0ff */
[----:B------:R-:W-:-:S03]  /*2ad0*/  SHF.L.U32 R3, R15, 0x1f, RZ ;  /* 0x0000001f0f037819 */ /* 0x000fc600000006ff */
[----:B------:R-:W-:-:S09]  /*2ae0*/  ULEA UR4, UR29, UR6, 0x3 ;  /* 0x000000061d047291 */ /* 0x000fd2000f8e18ff */
[----:B------:R-:W1:Y:S02]  /*2af0*/  SYNCS.PHASECHK.TRANS64.TRYWAIT P0, [UR4], R3 ;  /* 0x00000003ff0075a7 */ /* 0x000e640008001104 */
[----:B-1----:R-:W-:Y:S05]  /*2b00*/  @!P0 BRA `(.L_x_45) ;  /* 0x0000006000dc8947 */ /* 0x002fea0003800000 */
.L_x_157:
[----:B------:R-:W-:-:S04]  /*2b10*/  UIADD3 UR5, UPT, UPT, UR29, 0x1, URZ ;  /* 0x000000011d057890 */ /* 0x000fc8000fffe0ff */
[----:B------:R-:W-:-:S04]  /*2b20*/  UISETP.NE.AND UP0, UPT, UR5, 0x5, UPT ;  /* 0x000000050500788c */ /* 0x000fc8000bf05270 */
[----:B------:R-:W-:Y:S02]  /*2b30*/  USEL UR7, URZ, 0x1, UP0 ;  /* 0x00000001ff077887 */ /* 0x000fe40008000000 */
[----:B------:R-:W-:-:S04]  /*2b40*/  USEL UR5, UR5, URZ, UP0 ;  /* 0x000000ff05057287 */ /* 0x000fc80008000000 */
[----:B------:R-:W-:Y:S01]  /*2b50*/  ULEA UR4, UR5, UR6, 0x3 ;  /* 0x0000000605047291 */ /* 0x000fe2000f8e18ff */
[----:B------:R-:W-:-:S04]  /*2b60*/  LOP3.LUT R2, R15, UR7, RZ, 0x3c, !PT ;  /* 0x000000070f027c12 */ /* 0x000fc8000f8e3cff */
[----:B-1----:R-:W-:-:S04]  /*2b70*/  SHF.L.U32 R3, R2, 0x1f, RZ ;  /* 0x0000001f02037819 */ /* 0x002fc800000006ff */
[----:B------:R-:W1:Y:S02]  /*2b80*/  SYNCS.PHASECHK.TRANS64.TRYWAIT P0, [UR4], R3 ;  /* 0x00000003ff0075a7 */ /* 0x000e640008001104 */
[----:B-1----:R-:W-:Y:S05]  /*2b90*/  @!P0 BRA `(.L_x_46) ;  /* 0x0000006000d08947 */ /* 0x002fea0003800000 */
.L_x_159:
        /* <DEDUP_REMOVED lines=9> */
.L_x_161:
        /* <DEDUP_REMOVED lines=9> */
.L_x_163:
[----:B------:R-:W-:-:S04]  /*2cc0*/  UIADD3 UR5, UPT, UPT, UR5, 0x1, URZ ;  /* 0x0000000105057890 */ /* 0x000fc8000fffe0ff */
[----:B------:R-:W-:-:S04]  /*2cd0*/  UISETP.NE.AND UP0, UPT, UR5, 0x5, UPT ;  /* 0x000000050500788c */ /* 0x000fc8000bf05270 */
[----:B------:R-:W-:Y:S02]  /*2ce0*/  USEL UR4, URZ, 0x1, UP0 ;  /* 0x00000001ff047887 */ /* 0x000fe40008000000 */
[----:B------:R-:W-:-:S04]  /*2cf0*/  USEL UR5, UR5, URZ, UP0 ;  /* 0x000000ff05057287 */ /* 0x000fc80008000000 */
[----:B------:R-:W-:Y:S01]  /*2d00*/  ULEA UR5, UR5, UR6, 0x3 ;  /* 0x0000000605057291 */ /* 0x000fe2000f8e18ff */
[----:B-1----:R-:W-:-:S04]  /*2d10*/  LOP3.LUT R3, R2, UR4, RZ, 0x3c, !PT ;  /* 0x0000000402037c12 */ /* 0x002fc8000f8e3cff */
[----:B------:R-:W-:Y:S01]  /*2d20*/  SHF.L.U32 R3, R3, 0x1f, RZ ;  /* 0x0000001f03037819 */ /* 0x000fe200000006ff */
[----:B----4-:R-:W-:-:S07]  /*2d30*/  IMAD.U32 R0, RZ, RZ, UR5 ;  /* 0x00000005ff007e24 */ /* 0x010fce000f8e00ff */
.L_x_49:
[----:B-1----:R1:W2:Y:S02]  /*2d40*/  SYNCS.PHASECHK.TRANS64.TRYWAIT P0, [R0+URZ], R3 ;  /* 0x00000003000075a7 */ /* 0x0022a400080011ff */
[----:B--2---:R-:W-:Y:S05]  /*2d50*/  @!P0 NANOSLEEP.SYNCS 0x989680 ;  /* 0x009896800000895d */ /* 0x004fea0003900000 */
[----:B------:R-:W2:Y:S02]  /*2d60*/  @!P0 SYNCS.PHASECHK.TRANS64 P0, [R0+URZ], R3 ;  /* 0x00000003000085a7 */ /* 0x000ea400080010ff */
[----:B--2---:R-:W-:Y:S05]  /*2d70*/  @P0 EXIT ;  /* 0x000000000000094d */ /* 0x004fea0003800000 */
[----:B------:R-:W-:Y:S05]  /*2d80*/  BRA `(.L_x_49) ;  /* 0xfffffffc00ec7947 */ /* 0x000fea000383ffff */
.L_x_22:
[----:B------:R-:W-:-:S04]  /*2d90*/  UISETP.NE.AND UP0, UPT, UR37, URZ, UPT ;  /* 0x000000ff2500728c */ /* 0x000fc8000bf05270 */
[----:B------:R-:W-:-:S09]  /*2da0*/  UISETP.NE.OR UP0, UPT, UR10, 0x1, UP0 ;  /* 0x000000010a00788c */ /* 0x000fd20008705670 */
[----:B------:R-:W-:Y:S05]  /*2db0*/  BRA.U UP0, `(.L_x_50) ;  /* 0x00000005004c7547 */ /* 0x000fea000b800000 */
[----:B------:R-:W-:Y:S01]  /*2dc0*/  HFMA2 R11, -RZ, RZ, 0, 0 ;  /* 0x00000000ff0b7431 */ /* 0x000fe200000001ff */
[----:B------:R-:W-:Y:S01]  /*2dd0*/  ISETP.GE.U32.AND P2, PT, R10, 0x10, PT ;  /* 0x000000100a00780c */ /* 0x000fe20003f46070 */
[----:B------:R-:W-:Y:S01]  /*2de0*/  IMAD.MOV.U32 R12, RZ, RZ, 0x1 ;  /* 0x00000001ff0c7424 */ /* 0x000fe200078e00ff */
[----:B------:R-:W-:Y:S01]  /*2df0*/  CS2R R8, SRZ ;  /* 0x0000000000087805 */ /* 0x000fe2000001ff00 */
[----:B------:R-:W-:Y:S01]  /*2e00*/  IMAD.MOV.U32 R3, RZ, RZ, RZ ;  /* 0x000000ffff037224 */ /* 0x000fe200078e00ff */
[----:B------:R-:W-:Y:S01]  /*2e10*/  UMOV UR4, 0x400 ;  /* 0x0000040000047882 */ /* 0x000fe20000000000 */
[----:B------:R-:W-:Y:S01]  /*2e20*/  UMOV UR6, URZ ;  /* 0x000000ff00067c82 */ /* 0x000fe20008000000 */
[----:B------:R-:W-:-:S12]  /*2e30*/  ULEA UR37, UR37, UR4, 0x18 ;  /* 0x0000000425257291 */ /* 0x000fd8000f8ec0ff */
.L_x_54:
[----:B------:R-:W-:Y:S02]  /*2e40*/  LEA R0, R3, UR37, 0x3 ;  /* 0x0000002503007c11 */ /* 0x000fe4000f8e18ff */
[----:B------:R-:W-:-:S03]  /*2e50*/  SHF.L.U32 R5, R8, 0x1f, RZ ;  /* 0x0000001f08057819 */ /* 0x000fc600000006ff */
[----:B------:R-:W-:Y:S01]  /*2e60*/  VIADD R4, R0, 0x110 ;  /* 0x0000011000047836 */ /* 0x000fe20000000000 */
[----:B------:R-:W2:Y:S02]  /*2e70*/  SYNCS.PHASECHK.TRANS64.TRYWAIT P0, [R0+URZ+0x100], R5 ;  /* 0x00010005000075a7 */ /* 0x000ea400080011ff */
[----:B--2---:R-:W-:Y:S05]  /*2e80*/  @!P0 BRA `(.L_x_51) ;  /* 0x00000060005c8947 */ /* 0x004fea0003800000 */
.L_x_164:
[----:B------:R-:W-:Y:S01]  /*2e90*/  ULEA UR5, UR6, UR37, 0x3 ;  /* 0x0000002506057291 */ /* 0x000fe2000f8e18ff */
[----:B------:R-:W-:Y:S01]  /*2ea0*/  PRMT R4, RZ, 0x654, R4 ;  /* 0x00000654ff047816 */ /* 0x000fe20000000004 */
[----:B--2---:R-:W-:Y:S01]  /*2eb0*/  @!P2 IMAD.MOV.U32 R5, RZ, RZ, 0x10 ;  /* 0x00000010ff05a424 */ /* 0x004fe200078e00ff */
[----:B------:R-:W-:Y:S01]  /*2ec0*/  SHF.L.U32 R7, R12, 0x1f, RZ ;  /* 0x0000001f0c077819 */ /* 0x000fe200000006ff */
[----:B------:R-:W-:Y:S01]  /*2ed0*/  UIADD3 UR4, UPT, UPT, UR5, 0xa0, URZ ;  /* 0x000000a005047890 */ /* 0x000fe2000fffe0ff */
[----:B------:R2:W-:Y:S05]  /*2ee0*/  SYNCS.ARRIVE.TRANS64.RED.A1T0 RZ, [R4+URZ], RZ ;  /* 0x000000ff04ff79a7 */ /* 0x0005ea00081004ff */
[----:B------:R-:W-:Y:S01]  /*2ef0*/  IMAD.U32 R13, RZ, RZ, UR4 ;  /* 0x00000004ff0d7e24 */ /* 0x000fe2000f8e00ff */
[----:B------:R-:W3:Y:S04]  /*2f00*/  SYNCS.PHASECHK.TRANS64.TRYWAIT P0, [UR5+0xb0], R7 ;  /* 0x0000b007ff0075a7 */ /* 0x000ee80008001105 */
[----:B------:R-:W-:Y:S01]  /*2f10*/  PRMT R13, R10, 0x654, R13 ;  /* 0x000006540a0d7816 */ /* 0x000fe2000000000d */
[----:B--23--:R-:W-:Y:S06]  /*2f20*/  @!P0 BRA `(.L_x_52) ;  /* 0x0000006000488947 */ /* 0x00cfec0003800000 */
.L_x_166:
[----:B------:R-:W-:Y:S01]  /*2f30*/  ULEA UR4, UR6, UR37, 0x4 ;  /* 0x0000002506047291 */ /* 0x000fe2000f8e20ff */
[----:B------:R-:W-:Y:S01]  /*2f40*/  SEL R2, R13, R2, !P2 ;  /* 0x000000020d027207 */ /* 0x000fe20005000000 */
[----:B------:R-:W-:Y:S01]  /*2f50*/  UIADD3 UR5, UPT, UPT, UR5, 0xa0, URZ ;  /* 0x000000a005057890 */ /* 0x000fe2000fffe0ff */
[----:B--2---:R-:W-:Y:S01]  /*2f60*/  LEA R0, R11, UR37, 0x3 ;  /* 0x000000250b007c11 */ /* 0x004fe2000f8e18ff */
[----:B------:R-:W-:Y:S01]  /*2f70*/  UIADD3 UR4, UPT, UPT, UR4, 0x130, URZ ;  /* 0x0000013004047890 */ /* 0x000fe2000fffe0ff */
[----:B------:R2:W-:Y:S01]  /*2f80*/  @!P2 SYNCS.ARRIVE.TRANS64.RED RZ, [R2+URZ], R5 ;  /* 0x0000000502ffa9a7 */ /* 0x0005e200080004ff */
[----:B------:R-:W-:Y:S01]  /*2f90*/  UIADD3 UR6, UPT, UPT, UR6, 0x1, URZ ;  /* 0x0000000106067890 */ /* 0x000fe2000fffe0ff */
[----:B------:R-:W-:-:S03]  /*2fa0*/  VIADD R3, R3, 0x1 ;  /* 0x0000000103037836 */ /* 0x000fc60000000000 */
[----:B------:R-:W-:Y:S02]  /*2fb0*/  UISETP.NE.AND UP0, UPT, UR6, 0x2, UPT ;  /* 0x000000020600788c */ /* 0x000fe4000bf05270 */
[----:B------:R-:W-:Y:S01]  /*2fc0*/  ISETP.NE.AND P0, PT, R3, 0x2, PT ;  /* 0x000000020300780c */ /* 0x000fe20003f05270 */
[----:B------:R-:W-:Y:S06]  /*2fd0*/  UGETNEXTWORKID.BROADCAST [UR4], [UR5] ;  /* 0x00000000040073ca */ /* 0x000fec0008000100 */
[----:B------:R-:W-:Y:S02]  /*2fe0*/  USEL UR4, URZ, 0x1, UP0 ;  /* 0x00000001ff047887 */ /* 0x000fe40008000000 */
[----:B------:R-:W-:-:S04]  /*2ff0*/  USEL UR6, UR6, URZ, UP0 ;  /* 0x000000ff06067287 */ /* 0x000fc80008000000 */
[----:B------:R-:W-:Y:S02]  /*3000*/  LOP3.LUT R12, R12, UR4, RZ, 0x3c, !PT ;  /* 0x000000040c0c7c12 */ /* 0x000fe4000f8e3cff */
[----:B--2---:R-:W-:-:S04]  /*3010*/  SHF.L.U32 R5, R9, 0x1f, RZ ;  /* 0x0000001f09057819 */ /* 0x004fc800000006ff */
[----:B------:R-:W2:Y:S02]  /*3020*/  SYNCS.PHASECHK.TRANS64.TRYWAIT P1, [R0+URZ+0xa0], R5 ;  /* 0x0000a005000075a7 */ /* 0x000ea400080211ff */
[----:B--2---:R-:W-:Y:S05]  /*3030*/  @!P1 BRA `(.L_x_53) ;  /* 0x00000060001c9947 */ /* 0x004fea0003800000 */
.L_x_167:
[----:B------:R-:W-:Y:S01]  /*3040*/  LEA R4, R11, UR37, 0x4 ;  /* 0x000000250b047c11 */ /* 0x000fe2000f8e20ff */
[----:B--2---:R-:W-:Y:S01]  /*3050*/  VIADD R0, R0, 0xb0 ;  /* 0x000000b000007836 */ /* 0x004fe20000000000 */
[----:B------:R-:W-:Y:S01]  /*3060*/  SEL R3, R3, RZ, P0 ;  /* 0x000000ff03037207 */ /* 0x000fe20000000000 */
[----:B------:R-:W-:-:S03]  /*3070*/  VIADD R11, R11, 0x1 ;  /* 0x000000010b0b7836 */ /* 0x000fc60000000000 */
[----:B------:R-:W2:Y:S01]  /*3080*/  LDS.128 R4, [R4+0x130] ;  /* 0x0001300004047984 */ /* 0x000ea20000000c00 */
[----:B------:R-:W-:Y:S02]  /*3090*/  PRMT R0, RZ, 0x654, R0 ;  /* 0x00000654ff007816 */ /* 0x000fe40000000000 */
[C---:B------:R-:W-:Y:S01]  /*30a0*/  ISETP.NE.AND P1, PT, R11.reuse, 0x2, PT ;  /* 0x000000020b00780c */ /* 0x040fe20003f25270 */
[----:B------:R-:W-:Y:S01]  /*30b0*/  @!PT LDS RZ, [RZ] ;  /* 0x00000000fffff984 */ /* 0x000fe20000000800 */
[----:B------:R-:W-:Y:S01]  /*30c0*/  @!PT LDS RZ, [RZ] ;  /* 0x00000000fffff984 */ /* 0x000fe20000000800 */
[----:B------:R-:W-:Y:S01]  /*30d0*/  @!PT LDS RZ, [RZ] ;  /* 0x00000000fffff984 */ /* 0x000fe20000000800 */
[----:B------:R-:W-:Y:S01]  /*30e0*/  @!PT LDS RZ, [RZ] ;  /* 0x00000000fffff984 */ /* 0x000fe20000000800 */
[----:B------:R3:W-:Y:S06]  /*30f0*/  MEMBAR.ALL.CTA ;  /* 0x0000000000007992 */ /* 0x0007ec0000008000 */
[----:B---3--:R-:W3:Y:S01]  /*3100*/  FENCE.VIEW.ASYNC.S ;  /* 0x00000000000073c6 */ /* 0x008ee20000000000 */
[----:B------:R-:W-:Y:S01]  /*3110*/  SEL R11, R11, RZ, P1 ;  /* 0x000000ff0b0b7207 */ /* 0x000fe20000800000 */
[----:B---3--:R3:W-:Y:S01]  /*3120*/  SYNCS.ARRIVE.TRANS64.RED.A1T0 RZ, [R0+URZ], RZ ;  /* 0x000000ff00ff79a7 */ /* 0x0087e200081004ff */
[----:B--2---:R-:W-:-:S02]  /*3130*/  LOP3.LUT P3, RZ, R6, 0x1, RZ, 0xc0, !PT ;  /* 0x0000000106ff7812 */ /* 0x004fc4000786c0ff */
[----:B------:R-:W-:-:S04]  /*3140*/  SEL R5, RZ, 0x1, P0 ;  /* 0x00000001ff057807 */ /* 0x000fc80000000000 */
[----:B------:R-:W-:Y:S02]  /*3150*/  LOP3.LUT R8, R8, R5, RZ, 0x3c, !PT ;  /* 0x0000000508087212 */ /* 0x000fe400078e3cff */
[----:B---3--:R-:W-:-:S04]  /*3160*/  SEL R0, RZ, 0x1, P1 ;  /* 0x00000001ff007807 */ /* 0x008fc80000800000 */
[----:B------:R-:W-:Y:S01]  /*3170*/  LOP3.LUT R9, R9, R0, RZ, 0x3c, !PT ;  /* 0x0000000009097212 */ /* 0x000fe200078e3cff */
[----:B------:R-:W-:Y:S06]  /*3180*/  @P3 BRA `(.L_x_54) ;  /* 0xfffffffc002c3947 */ /* 0x000fec000383ffff */
[----:B------:R-:W-:Y:S01]  /*3190*/  ULEA UR5, UR6, UR37, 0x3 ;  /* 0x0000002506057291 */ /* 0x000fe2000f8e18ff */
[----:B------:R-:W-:-:S08]  /*31a0*/  SHF.L.U32 R3, R12, 0x1f, RZ ;  /* 0x0000001f0c037819 */ /* 0x000fd000000006ff */
[----:B------:R-:W2:Y:S02]  /*31b0*/  SYNCS.PHASECHK.TRANS64 P0, [UR5+0xb0], R3 ;  /* 0x0000b003ff0075a7 */ /* 0x000ea40008001005 */
[----:B--2---:R-:W-:Y:S05]  /*31c0*/  @P0 BRA `(.L_x_55) ;  /* 0x0000000000080947 */ /* 0x004fea0003800000 */
[----:B------:R-:W2:Y:S02]  /*31d0*/  SYNCS.PHASECHK.TRANS64.TRYWAIT P0, [UR5+0xb0], R3 ;  /* 0x0000b003ff0075a7 */ /* 0x000ea40008001105 */
[----:B--2---:R-:W-:Y:S05]  /*31e0*/  @!P0 BRA `(.L_x_56) ;  /* 0x0000005c00c48947 */ /* 0x004fea0003800000 */
.L_x_55:
[----:B------:R-:W-:-:S04]  /*31f0*/  UIADD3 UR4, UPT, UPT, UR6, 0x1, URZ ;  /* 0x0000000106047890 */ /* 0x000fc8000fffe0ff */
[----:B------:R-:W-:-:S04]  /*3200*/  UISETP.NE.AND UP0, UPT, UR4, 0x2, UPT ;  /* 0x000000020400788c */ /* 0x000fc8000bf05270 */
[----:B------:R-:W-:Y:S02]  /*3210*/  USEL UR7, URZ, 0x1, UP0 ;  /* 0x00000001ff077887 */ /* 0x000fe40008000000 */
[----:B------:R-:W-:-:S04]  /*3220*/  USEL UR4, UR4, URZ, UP0 ;  /* 0x000000ff04047287 */ /* 0x000fc80008000000 */
[----:B------:R-:W-:Y:S01]  /*3230*/  ULEA UR4, UR4, UR37, 0x3 ;  /* 0x0000002504047291 */ /* 0x000fe2000f8e18ff */
[----:B--2---:R-:W-:-:S04]  /*3240*/  LOP3.LUT R3, R12, UR7, RZ, 0x3c, !PT ;  /* 0x000000070c037c12 */ /* 0x004fc8000f8e3cff */
[----:B------:R-:W-:-:S04]  /*3250*/  SHF.L.U32 R0, R3, 0x1f, RZ ;  /* 0x0000001f03007819 */ /* 0x000fc800000006ff */
[----:B------:R-:W2:Y:S02]  /*3260*/  SYNCS.PHASECHK.TRANS64 P0, [UR4+0xb0], R0 ;  /* 0x0000b000ff0075a7 */ /* 0x000ea40008001004 */
[----:B-12---:R-:W-:Y:S05]  /*3270*/  @P0 EXIT ;  /* 0x000000000000094d */ /* 0x006fea0003800000 */
[----:B------:R-:W-:Y:S02]  /*3280*/  SHF.L.U32 R3, R3, 0x1f, RZ ;  /* 0x0000001f03037819 */ /* 0x000fe400000006ff */
[----:B------:R-:W-:-:S07]  /*3290*/  MOV R0, UR4 ;  /* 0x0000000400007c02 */ /* 0x000fce0008000f00 */
.L_x_57:
[----:B-1----:R1:W2:Y:S02]  /*32a0*/  SYNCS.PHASECHK.TRANS64.TRYWAIT P0, [R0+URZ+0xb0], R3 ;  /* 0x0000b003000075a7 */ /* 0x0022a400080011ff */
[----:B--2---:R-:W-:Y:S05]  /*32b0*/  @!P0 NANOSLEEP.SYNCS 0x989680 ;  /* 0x009896800000895d */ /* 0x004fea0003900000 */
[----:B------:R-:W2:Y:S02]  /*32c0*/  @!P0 SYNCS.PHASECHK.TRANS64 P0, [R0+URZ+0xb0], R3 ;  /* 0x0000b003000085a7 */ /* 0x000ea400080010ff */
[----:B--2---:R-:W-:Y:S05]  /*32d0*/  @P0 EXIT ;  /* 0x000000000000094d */ /* 0x004fea0003800000 */
[----:B------:R-:W-:Y:S05]  /*32e0*/  BRA `(.L_x_57) ;  /* 0xfffffffc00ec7947 */ /* 0x000fea000383ffff */
.L_x_50:
[----:B------:R-:W-:Y:S05]  /*32f0*/  BRA.U UP3, `(.L_x_58) ;  /* 0x0000001103d07547 */ /* 0x000fea000b800000 */
[----:B------:R-:W-:Y:S01]  /*3300*/  UMOV UR4, 0x40 ;  /* 0x0000004000047882 */ /* 0x000fe20000000000 */
[----:B------:R-:W-:Y:S01]  /*3310*/  NOP ;  /* 0x0000000000007918 */ /* 0x000fe20000000000 */
[----:B------:R-:W-:Y:S01]  /*3320*/  ULEA UR4, UR37, UR4, 0x18 ;  /* 0x0000000425047291 */ /* 0x000fe2000f8ec0ff */
[----:B------:R-:W-:Y:S02]  /*3330*/  UMOV UR5, 0x400 ;  /* 0x0000040000057882 */ /* 0x000fe40000000000 */
[----:B------:R-:W-:-:S06]  /*3340*/  ULEA UR37, UR37, UR5, 0x18 ;  /* 0x0000000525257291 */ /* 0x000fcc000f8ec0ff */
[----:B------:R-:W2:Y:S02]  /*3350*/  LDS.U8 R2, [UR4+0x1c] ;  /* 0x00001c04ff027984 */ /* 0x000ea40008000000 */
[----:B--2---:R-:W-:-:S13]  /*3360*/  ISETP.NE.AND P0, PT, R2, RZ, PT ;  /* 0x000000ff0200720c */ /* 0x004fda0003f05270 */
[----:B------:R-:W-:Y:S05]  /*3370*/  @P0 BRA `(.L_x_59) ;  /* 0x0000000400080947 */ /* 0x000fea0003800000 */
[----:B------:R-:W-:Y:S02]  /*3380*/  UISETP.NE.U32.AND UP0, UPT, UR9, 0x1, UPT ;  /* 0x000000010900788c */ /* 0x000fe4000bf05070 */
[----:B------:R-:W-:-:S07]  /*3390*/  UIADD3 UR6, UPT, UPT, UR4, 0x8, URZ ;  /* 0x0000000804067890 */ /* 0x000fce000fffe0ff */
[----:B------:R-:W-:Y:S05]  /*33a0*/  BRA.U !UP0, `(.L_x_60) ;  /* 0x00000001089c7547 */ /* 0x000fea000b800000 */
[----:B------:R-:W-:Y:S01]  /*33b0*/  ELECT P0, URZ, PT ;  /* 0x0000000000ff782f */ /* 0x000fe20003800000 */
[----:B------:R-:W-:-:S12]  /*33c0*/  BSSY B0, `(.L_x_60) ;  /* 0x0000025000007945 */ /* 0x000fd80003800000 */
[----:B------:R-:W-:Y:S05]  /*33d0*/  @!P0 BRA `(.L_x_61) ;  /* 0x00000000008c8947 */ /* 0x000fea0003800000 */
[----:B------:R-:W-:-:S05]  /*33e0*/  UMOV UR5, 0x10 ;  /* 0x0000001000057882 */ /* 0x000fca0000000000 */
[----:B------:R-:W-:Y:S04]  /*33f0*/  DEPBAR.LE SB2, 0x36 ;  /* 0x0000ad800000791a */ /* 0x000fe80000000000 */
[----:B------:R-:W2:Y:S02]  /*3400*/  UTCATOMSWS.2CTA.FIND_AND_SET.ALIGN UP1, UR5, UR5 ;  /* 0x00000005000575e3 */ /* 0x000ea40008220800 */
[----:B--2---:R-:W-:Y:S01]  /*3410*/  MOV R11, UR5 ;  /* 0x00000005000b7c02 */ /* 0x004fe20008000f00 */
[----:B------:R-:W-:Y:S06]  /*3420*/  BRA.U UP1, `(.L_x_62) ;  /* 0x0000000101187547 */ /* 0x000fec000b800000 */
.L_x_63:
[----:B------:R-:W-:Y:S05]  /*3430*/  NANOSLEEP 0x64 ;  /* 0x000000640000795d */ /* 0x000fea0003800000 */
[----:B------:R-:W-:-:S05]  /*3440*/  UMOV UR5, 0x10 ;  /* 0x0000001000057882 */ /* 0x000fca0000000000 */
[----:B------:R-:W-:Y:S04]  /*3450*/  DEPBAR.LE SB2, 0x36 ;  /* 0x0000ad800000791a */ /* 0x000fe80000000000 */
[----:B------:R-:W2:Y:S02]  /*3460*/  UTCATOMSWS.2CTA.FIND_AND_SET.ALIGN UP1, UR5, UR5 ;  /* 0x00000005000575e3 */ /* 0x000ea40008220800 */
[----:B--2---:R-:W-:Y:S01]  /*3470*/  MOV R11, UR5 ;  /* 0x00000005000b7c02 */ /* 0x004fe20008000f00 */
[----:B------:R-:W-:Y:S05]  /*3480*/  BRA.U !UP1, `(.L_x_63) ;  /* 0xfffffffd09e87547 */ /* 0x000fea000b83ffff */
.L_x_62:
[----:B------:R-:W2:Y:S01]  /*3490*/  LDS R5, [UR4+0x10] ;  /* 0x00001004ff057984 */ /* 0x000ea20008000800 */
[----:B------:R-:W-:Y:S01]  /*34a0*/  IMAD.U32 R3, RZ, RZ, UR37 ;  /* 0x00000025ff037e24 */ /* 0x000fe2000f8e00ff */
[----:B------:R-:W-:-:S03]  /*34b0*/  MOV R2, UR8 ;  /* 0x0000000800027c02 */ /* 0x000fc60008000f00 */
[----:B------:R-:W-:Y:S01]  /*34c0*/  VIADD R3, R3, 0x150 ;  /* 0x0000015003037836 */ /* 0x000fe20000000000 */
[----:B--2---:R-:W-:-:S04]  /*34d0*/  SHF.L.U32 R5, R5, 0x1f, RZ ;  /* 0x0000001f05057819 */ /* 0x004fc800000006ff */
[----:B------:R-:W2:Y:S02]  /*34e0*/  SYNCS.PHASECHK.TRANS64.TRYWAIT P0, [UR4+0x8], R5 ;  /* 0x00000805ff0075a7 */ /* 0x000ea40008001104 */
[----:B--2---:R-:W-:Y:S05]  /*34f0*/  @P0 BRA `(.L_x_64) ;  /* 0x0000000000080947 */ /* 0x004fea0003800000 */
[----:B------:R-:W2:Y:S02]  /*3500*/  SYNCS.PHASECHK.TRANS64.TRYWAIT P0, [UR4+0x8], R5 ;  /* 0x00000805ff0075a7 */ /* 0x000ea40008001104 */
[----:B--2---:R-:W-:Y:S05]  /*3510*/  @!P0 BRA `(.L_x_65) ;  /* 0x0000005c00108947 */ /* 0x004fea0003800000 */
.L_x_64:
[----:B--2---:R-:W-:Y:S01]  /*3520*/  HFMA2 R4, -RZ, RZ, 0, 5.9604644775390625e-08 ;  /* 0x00000001ff047431 */ /* 0x004fe200000001ff */
[----:B------:R-:W-:Y:S01]  /*3530*/  UPRMT UR5, UR8, 0x654, UR6 ;  /* 0x0000065408057896 */ /* 0x000fe20008000006 */
[----:B------:R-:W-:Y:S01]  /*3540*/  IMAD.MOV.U32 R6, RZ, RZ, 0xffff ;  /* 0x0000ffffff067424 */ /* 0x000fe200078e00ff */
[----:B------:R-:W-:Y:S01]  /*3550*/  PRMT R2, R2, 0x654, R3 ;  /* 0x0000065402027816 */ /* 0x000fe20000000003 */
[----:B------:R-:W-:Y:S02]  /*3560*/  IMAD.MOV.U32 R5, RZ, RZ, 0x4 ;  /* 0x00000004ff057424 */ /* 0x000fe400078e00ff */
[----:B------:R-:W-:Y:S01]  /*3570*/  IMAD.SHL.U32 R9, R11, 0x20, RZ ;  /* 0x000000200b097824 */ /* 0x000fe200078e00ff */
[----:B------:R-:W-:Y:S02]  /*3580*/  MOV R3, UR5 ;  /* 0x0000000500037c02 */ /* 0x000fe40008000f00 */
[-C--:B------:R-:W-:Y:S01]  /*3590*/  SHF.L.U32 R7, R6, R11.reuse, RZ ;  /* 0x0000000b06077219 */ /* 0x080fe200000006ff */
[----:B------:R2:W-:Y:S01]  /*35a0*/  SYNCS.ARRIVE.TRANS64.RED RZ, [UR5], R5 ;  /* 0x00000005ffff79a7 */ /* 0x0005e20008000405 */
[----:B------:R-:W-:Y:S01]  /*35b0*/  SHF.L.U32 R6, R4, R11, RZ ;  /* 0x0000000b04067219 */ /* 0x000fe200000006ff */
[----:B------:R2:W-:Y:S04]  /*35c0*/  STS [UR37+0x150], R9 ;  /* 0x00015009ff007988 */ /* 0x0005e80008000825 */
[----:B------:R2:W-:Y:S04]  /*35d0*/  STAS [R2.64], R11 ;  /* 0x0000000b02007dbd */ /* 0x0005e8000c0008ff */
[----:B------:R2:W-:Y:S04]  /*35e0*/  ATOMS.OR RZ, [UR4+0x14], R7 ;  /* 0x00001407ffff798c */ /* 0x0005e8000b000004 */
[----:B------:R2:W-:Y:S04]  /*35f0*/  ATOMS.OR RZ, [UR4+0x18], R6 ;  /* 0x00001806ffff798c */ /* 0x0005e8000b000004 */
[----:B------:R2:W-:Y:S02]  /*3600*/  ATOMS.XOR RZ, [UR4+0x10], R4 ;  /* 0x00001004ffff798c */ /* 0x0005e4000b800004 */
.L_x_61:
[----:B-1----:R-:W-:Y:S05]  /*3610*/  BSYNC B0 ;  /* 0x0000000000007941 */ /* 0x002fea0003800000 */
.L_x_60:
[----:B------:R-:W-:Y:S05]  /*3620*/  BRA.U UP0, `(.L_x_66) ;  /* 0x00000001006c7547 */ /* 0x000fea000b800000 */
[----:B------:R-:W-:-:S03]  /*3630*/  UMOV UR5, 0xffffffff ;  /* 0xffffffff00057882 */ /* 0x000fc60000000000 */
[----:B------:R-:W-:Y:S05]  /*3640*/  BRA.DIV UR5, `(.L_x_67) ;  /* 0x0000005a05dc7947 */ /* 0x000fea000b800000 */
[----:B------:R-:W-:-:S13]  /*3650*/  ELECT P6, URZ, PT ;  /* 0x0000000000ff782f */ /* 0x000fda00038c0000 */
.L_x_171:
[----:B------:R-:W-:Y:S05]  /*3660*/  @!P6 BRA `(.L_x_66) ;  /* 0x00000000005ce947 */ /* 0x000fea0003800000 */
[----:B--2---:R-:W2:Y:S02]  /*3670*/  LDS R3, [UR4+0x10] ;  /* 0x00001004ff037984 */ /* 0x004ea40008000800 */
[----:B--2---:R-:W-:-:S04]  /*3680*/  SHF.L.U32 R3, R3, 0x1f, RZ ;  /* 0x0000001f03037819 */ /* 0x004fc800000006ff */
[----:B------:R-:W2:Y:S02]  /*3690*/  SYNCS.PHASECHK.TRANS64.TRYWAIT P0, [UR4+0x8], R3 ;  /* 0x00000803ff0075a7 */ /* 0x000ea40008001104 */
[----:B--2---:R-:W-:Y:S05]  /*36a0*/  @P0 BRA `(.L_x_68) ;  /* 0x0000000000080947 */ /* 0x004fea0003800000 */
[----:B------:R-:W2:Y:S02]  /*36b0*/  SYNCS.PHASECHK.TRANS64.TRYWAIT P0, [UR4+0x8], R3 ;  /* 0x00000803ff0075a7 */ /* 0x000ea40008001104 */
[----:B--2---:R-:W-:Y:S05]  /*36c0*/  @!P0 BRA `(.L_x_69) ;  /* 0x0000005800dc8947 */ /* 0x004fea0003800000 */
.L_x_68:
[----:B------:R-:W3:Y:S01]  /*36d0*/  LDS R5, [UR37+0x150] ;  /* 0x00015025ff057984 */ /* 0x000ee20008000800 */
[----:B--2---:R-:W-:Y:S02]  /*36e0*/  HFMA2 R2, -RZ, RZ, 0, 5.9604644775390625e-08 ;  /* 0x00000001ff027431 */ /* 0x004fe400000001ff */
[----:B------:R-:W-:Y:S01]  /*36f0*/  IMAD.MOV.U32 R3, RZ, RZ, 0xffff ;  /* 0x0000ffffff037424 */ /* 0x000fe200078e00ff */
[----:B------:R-:W-:Y:S01]  /*3700*/  UPRMT UR5, UR8, 0x654, UR6 ;  /* 0x0000065408057896 */ /* 0x000fe20008000006 */
[----:B---3--:R-:W-:-:S03]  /*3710*/  IMAD.SHL.U32 R4, R5, 0x20, RZ ;  /* 0x0000002005047824 */ /* 0x008fc600078e00ff */
[-C--:B------:R-:W-:Y:S02]  /*3720*/  SHF.L.U32 R3, R3, R5.reuse, RZ ;  /* 0x0000000503037219 */ /* 0x080fe400000006ff */
[----:B------:R-:W-:Y:S01]  /*3730*/  SHF.L.U32 R5, R2, R5, RZ ;  /* 0x0000000502057219 */ /* 0x000fe200000006ff */
[----:B------:R3:W-:Y:S04]  /*3740*/  STS [UR37+0x150], R4 ;  /* 0x00015004ff007988 */ /* 0x0007e80008000825 */
[----:B------:R3:W-:Y:S04]  /*3750*/  ATOMS.OR RZ, [UR4+0x14], R3 ;  /* 0x00001403ffff798c */ /* 0x0007e8000b000004 */
[----:B------:R3:W-:Y:S01]  /*3760*/  ATOMS.OR RZ, [UR4+0x18], R5 ;  /* 0x00001805ffff798c */ /* 0x0007e2000b000004 */
[----:B------:R-:W-:Y:S03]  /*3770*/  SYNCS.ARRIVE.TRANS64.RED.A1T0 RZ, [UR5], RZ ;  /* 0x000000ffffff79a7 */ /* 0x000fe60008100405 */
[----:B------:R3:W-:Y:S01]  /*3780*/  ATOMS.XOR RZ, [UR4+0x10], R2 ;  /* 0x00001002ffff798c */ /* 0x0007e2000b800004 */
[----:B------:R-:W-:Y:S05]  /*3790*/  BRA `(.L_x_66) ;  /* 0x0000000000107947 */ /* 0x000fea0003800000 */
.L_x_59:
[----:B------:R-:W-:-:S05]  /*37a0*/  MOV R2, 0xffffffff ;  /* 0xffffffff00027802 */ /* 0x000fca0000000f00 */
[----:B------:R2:W-:Y:S02]  /*37b0*/  STS [UR37+0x150], R2 ;  /* 0x00015002ff007988 */ /* 0x0005e40008000825 */
[----:B--2---:R-:W-:Y:S02]  /*37c0*/  MOV R2, 0x37e0 ;  /* 0x000037e000027802 */ /* 0x004fe40000000f00 */
[----:B-1---5:R-:W-:Y:S05]  /*37d0*/  CALL.REL.NOINC `($__internal_1_$__cuda_sm10x_tcgen05_guardrail_trap_phase_invalid_during_alloc) ;  /* 0x0000006000b07944 */ /* 0x022fea0003c00000 */
.L_x_66:
[----:B------:R-:W-:Y:S05]  /*37e0*/  WARPSYNC.ALL ;  /* 0x0000000000007948 */ /* 0x000fea0003800000 */
[----:B------:R-:W4:Y:S01]  /*37f0*/  S2UR UR5, SR_CgaCtaId ;  /* 0x00000000000579c3 */ /* 0x000f220000008800 */
[----:B------:R-:W-:Y:S01]  /*3800*/  UMOV UR4, 0x400 ;  /* 0x0000040000047882 */ /* 0x000fe20000000000 */
[----:B------:R-:W-:-:S06]  /*3810*/  NOP ;  /* 0x0000000000007918 */ /* 0x000fcc0000000000 */
[----:B------:R-:W-:Y:S06]  /*3820*/  BAR.ARV 0x6, 0xa0 ;  /* 0x0182800000007b1d */ /* 0x000fec0000002000 */
[----:B------:R-:W1:Y:S01]  /*3830*/  LDCU UR6, c[0x0][0x38c] ;  /* 0x00007180ff0677ac */ /* 0x000e620008000800 */
[----:B------:R-:W-:Y:S01]  /*3840*/  LOP3.LUT R0, R0, 0xffff, RZ, 0xc0, !PT ;  /* 0x0000ffff00007812 */ /* 0x000fe200078ec0ff */
[----:B--2---:R-:W-:Y:S01]  /*3850*/  IMAD.MOV.U32 R9, RZ, RZ, 0x1 ;  /* 0x00000001ff097424 */ /* 0x004fe200078e00ff */
[----:B------:R-:W-:Y:S01]  /*3860*/  LOP3.LUT R8, R8, 0xffff, RZ, 0xc0, !PT ;  /* 0x0000ffff08087812 */ /* 0x000fe200078ec0ff */
[----:B------:R-:W-:Y:S01]  /*3870*/  UMOV UR17, URZ ;  /* 0x000000ff00117c82 */ /* 0x000fe20008000000 */
[----:B------:R-:W-:Y:S01]  /*3880*/  R2UR UR11, R0 ;  /* 0x00000000000b72ca */ /* 0x000fe200000e0000 */
[----:B------:R-:W-:Y:S01]  /*3890*/  UMOV UR16, URZ ;  /* 0x000000ff00107c82 */ /* 0x000fe20008000000 */
[----:B------:R-:W-:Y:S01]  /*38a0*/  R2UR UR12, R8 ;  /* 0x00000000080c72ca */ /* 0x000fe200000e0000 */
[----:B------:R-:W-:Y:S01]  /*38b0*/  IMAD.MOV.U32 R8, RZ, RZ, RZ ;  /* 0x000000ffff087224 */ /* 0x000fe200078e00ff */
[----:B------:R-:W-:Y:S01]  /*38c0*/  UMOV UR15, URZ ;  /* 0x000000ff000f7c82 */ /* 0x000fe20008000000 */
[----:B----4-:R-:W-:-:S02]  /*38d0*/  ULEA UR5, UR5, UR4, 0x18 ;  /* 0x0000000405057291 */ /* 0x010fc4000f8ec0ff */
[----:B------:R-:W-:Y:S02]  /*38e0*/  UISETP.NE.AND UP2, UPT, UR9, URZ, UPT ;  /* 0x000000ff0900728c */ /* 0x000fe4000bf45270 */
[----:B------:R-:W-:Y:S02]  /*38f0*/  UIADD3 UR20, UPT, UPT, UR5, 0x4300, URZ ;  /* 0x0000430005147890 */ /* 0x000fe4000fffe0ff */
[----:B------:R-:W-:Y:S02]  /*3900*/  UIADD3 UR19, UPT, UPT, UR5, 0xe300, URZ ;  /* 0x0000e30005137890 */ /* 0x000fe4000fffe0ff */
[----:B-1----:R-:W-:Y:S01]  /*3910*/  UIADD3 UR6, UPT, UPT, UR6, 0x3f, URZ ;  /* 0x0000003f06067890 */ /* 0x002fe2000fffe0ff */
[----:B---3--:R-:W1:Y:S01]  /*3920*/  LDS R2, [UR5+0x150] ;  /* 0x00015005ff027984 */ /* 0x008e620008000800 */
[----:B------:R-:W-:Y:S02]  /*3930*/  USHF.R.U32.HI UR20, URZ, 0x4, UR20 ;  /* 0x00000004ff147899 */ /* 0x000fe40008011614 */
[----:B------:R-:W-:-:S02]  /*3940*/  USHF.R.S32.HI UR4, URZ, 0x1f, UR6 ;  /* 0x0000001fff047899 */ /* 0x000fc40008011406 */
[----:B------:R-:W-:Y:S02]  /*3950*/  USHF.R.U32.HI UR19, URZ, 0x4, UR19 ;  /* 0x00000004ff137899 */ /* 0x000fe40008011613 */
[----:B------:R-:W-:Y:S01]  /*3960*/  ULEA.HI UR4, UR4, UR6, URZ, 0x6 ;  /* 0x0000000604047291 */ /* 0x000fe2000f8f30ff */
[----:B------:R-:W-:Y:S01]  /*3970*/  UMOV UR28, 0x0 ;  /* 0x00000000001c7882 */ /* 0x000fe20000000000 */
[----:B------:R-:W-:Y:S02]  /*3980*/  UMOV UR29, 0x8218010 ;  /* 0x08218010001d7882 */ /* 0x000fe40000000000 */
[----:B------:R-:W-:Y:S02]  /*3990*/  USHF.R.S32.HI UR4, URZ, 0x6, UR4 ;  /* 0x00000006ff047899 */ /* 0x000fe40008011404 */
[----:B------:R-:W-:Y:S02]  /*39a0*/  ULOP3.LUT UR20, UR20, 0x3fff, URZ, 0xc0, !UPT ;  /* 0x00003fff14147892 */ /* 0x000fe4000f8ec0ff */
[----:B------:R-:W-:-:S02]  /*39b0*/  UISETP.LT.AND UP0, UPT, UR4, 0x1, UPT ;  /* 0x000000010400788c */ /* 0x000fc4000bf01270 */
[----:B------:R-:W-:Y:S02]  /*39c0*/  ULOP3.LUT UR19, UR19, 0x3fff, URZ, 0xc0, !UPT ;  /* 0x00003fff13137892 */ /* 0x000fe4000f8ec0ff */
[----:B------:R-:W-:Y:S01]  /*39d0*/  USEL UR18, UR4, 0x1, !UP0 ;  /* 0x0000000104127887 */ /* 0x000fe2000c000000 */
[----:B------:R-:W-:Y:S01]  /*39e0*/  UMOV UR26, 0x0 ;  /* 0x00000000001a7882 */ /* 0x000fe20000000000 */
[----:B------:R-:W-:Y:S01]  /*39f0*/  UMOV UR27, 0x8218010 ;  /* 0x08218010001b7882 */ /* 0x000fe20000000000 */
[----:B------:R-:W-:Y:S01]  /*3a00*/  UMOV UR24, 0x0 ;  /* 0x0000000000187882 */ /* 0x000fe20000000000 */
[----:B------:R-:W-:Y:S01]  /*3a10*/  UMOV UR25, 0x8218010 ;  /* 0x0821801000197882 */ /* 0x000fe20000000000 */
[----:B------:R-:W-:Y:S01]  /*3a20*/  UMOV UR22, 0x0 ;  /* 0x0000000000167882 */ /* 0x000fe20000000000 */
[----:B------:R-:W-:Y:S01]  /*3a30*/  UMOV UR23, 0x8218010 ;  /* 0x0821801000177882 */ /* 0x000fe20000000000 */
[----:B-1----:R-:W-:Y:S02]  /*3a40*/  R2UR UR21, R2 ;  /* 0x00000000021572ca */ /* 0x002fe400000e0000 */
[----:B------:R-:W-:-:S13]  /*3a50*/  CS2R R2, SRZ ;  /* 0x0000000000027805 */ /* 0x000fda000001ff00 */
.L_x_77:
[C---:B------:R-:W-:Y:S02]  /*3a60*/  LEA R0, R8.reuse, UR5, 0x3 ;  /* 0x0000000508007c11 */ /* 0x040fe4000f8e18ff */
[----:B------:R-:W-:Y:S02]  /*3a70*/  SHF.L.U32 R5, R3, 0x1f, RZ ;  /* 0x0000001f03057819 */ /* 0x000fe400000006ff */
[----:B------:R-:W-:Y:S02]  /*3a80*/  LEA R4, R8, UR5, 0x4 ;  /* 0x0000000508047c11 */ /* 0x000fe4000f8e20ff */
[----:B------:R-:W1:Y:S02]  /*3a90*/  SYNCS.PHASECHK.TRANS64.TRYWAIT P0, [R0+URZ+0xa0], R5 ;  /* 0x0000a005000075a7 */ /* 0x000e6400080011ff */
[----:B-1-34-:R-:W-:Y:S05]  /*3aa0*/  @!P0 BRA `(.L_x_70) ;  /* 0x0000005400fc8947 */ /* 0x01afea0003800000 */
.L_x_172:
[----:B-1----:R-:W1:Y:S01]  /*3ab0*/  LDS.128 R4, [R4+0x130] ;  /* 0x0001300004047984 */ /* 0x002e620000000c00 */
[----:B------:R-:W-:Y:S02]  /*3ac0*/  VIADD R0, R0, 0xb0 ;  /* 0x000000b000007836 */ /* 0x000fe40000000000 */
[----:B------:R-:W-:Y:S01]  /*3ad0*/  VIADD R8, R8, 0x1 ;  /* 0x0000000108087836 */ /* 0x000fe20000000000 */
[----:B------:R-:W-:Y:S01]  /*3ae0*/  @!PT LDS RZ, [RZ] ;  /* 0x00000000fffff984 */ /* 0x000fe20000000800 */
[----:B------:R-:W-:Y:S01]  /*3af0*/  @!PT LDS RZ, [RZ] ;  /* 0x00000000fffff984 */ /* 0x000fe20000000800 */
[----:B------:R-:W-:Y:S01]  /*3b00*/  @!PT LDS RZ, [RZ] ;  /* 0x00000000fffff984 */ /* 0x000fe20000000800 */
[----:B------:R-:W-:Y:S01]  /*3b10*/  @!PT LDS RZ, [RZ] ;  /* 0x00000000fffff984 */ /* 0x000fe20000000800 */
[----:B------:R2:W-:Y:S06]  /*3b20*/  MEMBAR.ALL.CTA ;  /* 0x0000000000007992 */ /* 0x0005ec0000008000 */
[----:B--2---:R-:W2:Y:S01]  /*3b30*/  FENCE.VIEW.ASYNC.S ;  /* 0x00000000000073c6 */ /* 0x004ea20000000000 */
[----:B------:R-:W-:-:S04]  /*3b40*/  PRMT R0, RZ, 0x654, R0 ;  /* 0x00000654ff007816 */ /* 0x000fc80000000000 */
[----:B--2---:R2:W-:Y:S01]  /*3b50*/  SYNCS.ARRIVE.TRANS64.RED.A1T0 RZ, [R0+URZ], RZ ;  /* 0x000000ff00ff79a7 */ /* 0x0045e200081004ff */
[----:B-1----:R-:W-:Y:S01]  /*3b60*/  LOP3.LUT P1, RZ, R6, 0x1, RZ, 0xc0, !PT ;  /* 0x0000000106ff7812 */ /* 0x002fe2000782c0ff */
[----:B--2---:R-:W-:-:S12]  /*3b70*/  BRA.U UP2, `(.L_x_71) ;  /* 0x0000000502087547 */ /* 0x004fd8000b800000 */
[----:B------:R-:W1:Y:S01]  /*3b80*/  LDCU UR6, c[0x0][0x38c] ;  /* 0x00007180ff0677ac */ /* 0x000e620008000800 */
[----:B------:R-:W-:Y:S02]  /*3b90*/  PLOP3.LUT P2, PT, PT, PT, PT, 0x80, 0x8 ;  /* 0x000000000008781c */ /* 0x000fe40003f4f070 */
[----:B------:R-:W-:Y:S01]  /*3ba0*/  SHF.L.U32 R5, R9, 0x1f, RZ ;  /* 0x0000001f09057819 */ /* 0x000fe200000006ff */
[----:B------:R-:W-:Y:S02]  /*3bb0*/  ULEA UR7, UR17, UR5, 0x3 ;  /* 0x0000000511077291 */ /* 0x000fe4000f8e18ff */
[----:B------:R-:W-:Y:S02]  /*3bc0*/  ULEA UR10, UR17, UR21, 0x6 ;  /* 0x00000015110a7291 */ /* 0x000fe4000f8e30ff */
[----:B-1----:R-:W-:-:S06]  /*3bd0*/  UISETP.GE.AND UP0, UPT, UR6, 0x1, UPT ;  /* 0x000000010600788c */ /* 0x002fcc000bf06270 */
[----:B------:R-:W-:-:S05]  /*3be0*/  PLOP3.LUT P0, PT, PT, PT, UP0, 0x80, 0x8 ;  /* 0x000000000008781c */ /* 0x000fca0003f0f008 */
[----:B------:R-:W-:-:S08]  /*3bf0*/  @UP0 ULEA UR6, UR16, UR5, 0x3 ;  /* 0x0000000510060291 */ /* 0x000fd0000f8e18ff */
[----:B------:R-:W-:-:S04]  /*3c00*/  @P0 SHF.L.U32 R0, R2, 0x1f, RZ ;  /* 0x0000001f02000819 */ /* 0x000fc800000006ff */
[----:B------:R1:W2:Y:S01]  /*3c10*/  @P0 SYNCS.PHASECHK.TRANS64.TRYWAIT P2, [UR6], R0 ;  /* 0x00000000ff0005a7 */ /* 0x0002a20008041106 */
[----:B------:R-:W3:Y:S02]  /*3c20*/  SYNCS.PHASECHK.TRANS64.TRYWAIT P0, [UR7+0xe0], R5 ;  /* 0x0000e005ff0075a7 */ /* 0x000ee40008001107 */
[----:B-123--:R-:W-:Y:S05]  /*3c30*/  @!P0 BRA `(.L_x_72) ;  /* 0x0000005400ac8947 */ /* 0x00efea0003800000 */
.L_x_174:
[----:B------:R-:W-:Y:S01]  /*3c40*/  UMOV UR14, UR15 ;  /* 0x0000000f000e7c82 */ /* 0x000fe20008000000 */
[----:B------:R-:W-:Y:S05]  /*3c50*/  BRA.U !UP0, `(.L_x_73) ;  /* 0x0000000108c07547 */ /* 0x000fea000b800000 */
[----:B------:R-:W-:Y:S02]  /*3c60*/  UIADD3 UR14, UPT, UPT, UR18, UR15, URZ ;  /* 0x0000000f120e7290 */ /* 0x000fe4000fffe0ff */
[----:B------:R-:W-:Y:S01]  /*3c70*/  UPLOP3.LUT UP3, UPT, UPT, UPT, UPT, 0x40, 0x4 ;  /* 0x000000000004789c */ /* 0x000fe20003f6e870 */
[----:B------:R-:W-:Y:S01]  /*3c80*/  UMOV UR13, UR4 ;  /* 0x00000004000d7c82 */ /* 0x000fe20008000000 */
[----:B------:R-:W-:-:S09]  /*3c90*/  UMOV UR46, UR16 ;  /* 0x00000010002e7c82 */ /* 0x000fd20008000000 */
.L_x_76:
[----:B--2---:R-:W-:Y:S01]  /*3ca0*/  ULEA UR6, UR46, UR5, 0x3 ;  /* 0x000000052e067291 */ /* 0x004fe2000f8e18ff */
[----:B---3--:R-:W-:Y:S11]  /*3cb0*/  @P2 BRA `(.L_x_74) ;  /* 0x00000000000c2947 */ /* 0x008ff60003800000 */
[----:B-1----:R-:W-:Y:S04]  /*3cc0*/  SHF.L.U32 R5, R2, 0x1f, RZ ;  /* 0x0000001f02057819 */ /* 0x002fe800000006ff */
[----:B------:R-:W1:Y:S02]  /*3cd0*/  SYNCS.PHASECHK.TRANS64.TRYWAIT P0, [UR6], R5 ;  /* 0x00000005ff0075a7 */ /* 0x000e640008001106 */
[----:B-1----:R-:W-:Y:S05]  /*3ce0*/  @!P0 BRA `(.L_x_75) ;  /* 0x0000005400988947 */ /* 0x002fea0003800000 */
.L_x_74:
[----:B------:R-:W-:Y:S01]  /*3cf0*/  UISETP.NE.AND UP0, UPT, UR13, 0x1, UPT ;  /* 0x000000010d00788c */ /* 0x000fe2000bf05270 */
[----:B------:R-:W-:Y:S01]  /*3d00*/  PLOP3.LUT P2, PT, PT, PT, PT, 0x80, 0x8 ;  /* 0x000000000008781c */ /* 0x000fe20003f4f070 */
[----:B------:R-:W-:Y:S02]  /*3d10*/  UIADD3 UR16, UPT, UPT, UR46, 0x1, URZ ;  /* 0x000000012e107890 */ /* 0x000fe4000fffe0ff */
[----:B------:R-:W-:Y:S02]  /*3d20*/  ULEA UR32, UR46, UR20, 0x9 ;  /* 0x000000142e207291 */ /* 0x000fe4000f8e48ff */
[----:B------:R-:W-:Y:S01]  /*3d30*/  UISETP.NE.AND UP1, UPT, UR16, 0x5, UPT ;  /* 0x000000051000788c */ /* 0x000fe2000bf25270 */
[----:B------:R-:W-:Y:S01]  /*3d40*/  PLOP3.LUT P0, PT, PT, PT, UP0, 0x80, 0x8 ;  /* 0x000000000008781c */ /* 0x000fe20003f0f008 */
[----:B------:R-:W-:Y:S02]  /*3d50*/  UIADD3 UR44, UPT, UPT, UR32, 0x80, URZ ;  /* 0x00000080202c7890 */ /* 0x000fe4000fffe0ff */
[----:B------:R-:W-:Y:S02]  /*3d60*/  USEL UR31, URZ, 0x1, UP1 ;  /* 0x00000001ff1f7887 */ /* 0x000fe40008800000 */
[----:B------:R-:W-:Y:S02]  /*3d70*/  USEL UR16, UR16, URZ, UP1 ;  /* 0x000000ff10107287 */ /* 0x000fe40008800000 */
[----:B------:R-:W-:Y:S02]  /*3d80*/  UIADD3 UR40, UPT, UPT, UR32, 0x100, URZ ;  /* 0x0000010020287890 */ /* 0x000fe4000fffe0ff */
[----:B------:R-:W-:Y:S01]  /*3d90*/  @UP0 ULEA UR30, UR16, UR5, 0x3 ;  /* 0x00000005101e0291 */ /* 0x000fe2000f8e18ff */
[----:B------:R-:W-:Y:S01]  /*3da0*/  LOP3.LUT R2, R2, UR31, RZ, 0x3c, !PT ;  /* 0x0000001f02027c12 */ /* 0x000fe2000f8e3cff */
[----:B------:R-:W-:Y:S02]  /*3db0*/  UIADD3 UR36, UPT, UPT, UR32, 0x180, URZ ;  /* 0x0000018020247890 */ /* 0x000fe4000fffe0ff */
[----:B------:R-:W-:Y:S01]  /*3dc0*/  UIADD3 UR6, UPT, UPT, UR6, 0x28, URZ ;  /* 0x0000002806067890 */ /* 0x000fe2000fffe0ff */
[----:B-1----:R-:W-:Y:S01]  /*3dd0*/  @P0 SHF.L.U32 R0, R2, 0x1f, RZ ;  /* 0x0000001f02000819 */ /* 0x002fe200000006ff */
[----:B------:R-:W-:Y:S02]  /*3de0*/  UIADD3 UR15, UPT, UPT, UR15, 0x1, URZ ;  /* 0x000000010f0f7890 */ /* 0x000fe4000fffe0ff */
[----:B------:R-:W-:Y:S01]  /*3df0*/  UIADD3 UR13, UPT, UPT, UR13, -0x1, URZ ;  /* 0xffffffff0d0d7890 */ /* 0x000fe2000fffe0ff */
[----:B------:R2:W3:Y:S01]  /*3e00*/  @P0 SYNCS.PHASECHK.TRANS64.TRYWAIT P2, [UR30], R0 ;  /* 0x00000000ff0005a7 */ /* 0x0004e2000804111e */
[----:B------:R-:W-:Y:S02]  /*3e10*/  ULEA UR30, UR46, UR19, 0x9 ;  /* 0x000000132e1e7291 */ /* 0x000fe4000f8e48ff */
[----:B------:R-:W-:Y:S02]  /*3e20*/  UISETP.NE.AND UP0, UPT, UR15, UR14, UPT ;  /* 0x0000000e0f00728c */ /* 0x000fe4000bf05270 */
[----:B------:R-:W-:Y:S02]  /*3e30*/  UIADD3 UR42, UPT, UPT, UR30, 0x80, URZ ;  /* 0x000000801e2a7890 */ /* 0x000fe4000fffe0ff */
[----:B------:R-:W-:Y:S02]  /*3e40*/  UIADD3 UR38, UPT, UPT, UR30, 0x100, URZ ;  /* 0x000001001e267890 */ /* 0x000fe4000fffe0ff */
[----:B------:R-:W-:Y:S01]  /*3e50*/  UIADD3 UR34, UPT, UPT, UR30, 0x180, URZ ;  /* 0x000001801e227890 */ /* 0x000fe2000fffe0ff */
[----:B------:R-:W-:Y:S01]  /*3e60*/  UMOV UR33, 0x40004040 ;  /* 0x4000404000217882 */ /* 0x000fe20000000000 */
[----:B------:R-:W-:Y:S01]  /*3e70*/  UMOV UR31, 0x40004040 ;  /* 0x40004040001f7882 */ /* 0x000fe20000000000 */
[----:B------:R-:W-:Y:S01]  /*3e80*/  UMOV UR45, 0x40004040 ;  /* 0x40004040002d7882 */ /* 0x000fe20000000000 */
[----:B------:R2:W-:Y:S01]  /*3e90*/  UTCHMMA.2CTA gdesc[UR32], gdesc[UR30], tmem[UR10], tmem[UR28], idesc[UR29], UP3 ;  /* 0x00ff1c1e200075ea */ /* 0x0005e20009a0000a */
[----:B------:R-:W-:Y:S01]  /*3ea0*/  UPLOP3.LUT UP3, UPT, UPT, UPT, UPT, 0x80, 0x8 ;  /* 0x000000000008789c */ /* 0x000fe20003f6f070 */
[----:B------:R-:W-:Y:S01]  /*3eb0*/  UMOV UR43, 0x40004040 ;  /* 0x40004040002b7882 */ /* 0x000fe20000000000 */
[----:B------:R-:W-:Y:S01]  /*3ec0*/  UMOV UR41, 0x40004040 ;  /* 0x4000404000297882 */ /* 0x000fe20000000000 */
[----:B------:R2:W-:Y:S01]  /*3ed0*/  UTCHMMA.2CTA gdesc[UR44], gdesc[UR42], tmem[UR10], tmem[UR26], idesc[UR27], UPT ;  /* 0x00ff1a2a2c0075ea */ /* 0x0005e2000ba0000a */
[----:B------:R-:W-:Y:S01]  /*3ee0*/  UMOV UR39, 0x40004040 ;  /* 0x4000404000277882 */ /* 0x000fe20000000000 */
[----:B------:R-:W-:Y:S01]  /*3ef0*/  UMOV UR37, 0x40004040 ;  /* 0x4000404000257882 */ /* 0x000fe20000000000 */
[----:B------:R-:W-:Y:S01]  /*3f00*/  UMOV UR35, 0x40004040 ;  /* 0x4000404000237882 */ /* 0x000fe20000000000 */
[----:B------:R2:W-:Y:S01]  /*3f10*/  UTCHMMA.2CTA gdesc[UR40], gdesc[UR38], tmem[UR10], tmem[UR24], idesc[UR25], UPT ;  /* 0x00ff1826280075ea */ /* 0x0005e2000ba0000a */
[----:B------:R2:W-:Y:S01]  /*3f20*/  UTCHMMA.2CTA gdesc[UR36], gdesc[UR34], tmem[UR10], tmem[UR22], idesc[UR23], UPT ;  /* 0x00ff1622240075ea */ /* 0x0005e2000ba0000a */
[----:B------:R2:W-:Y:S01]  /*3f30*/  UTCBAR.2CTA.MULTICAST [UR6], URZ, UR12 ;  /* 0x000000ff060073e9 */ /* 0x0005e2000820080c */
[----:B------:R-:W-:Y:S01]  /*3f40*/  UMOV UR46, UR16 ;  /* 0x00000010002e7c82 */ /* 0x000fe20008000000 */
[----:B------:R-:W-:Y:S05]  /*3f50*/  BRA.U UP0, `(.L_x_76) ;  /* 0xfffffffd00507547 */ /* 0x000fea000b83ffff */
.L_x_73:
[----:B------:R-:W-:Y:S01]  /*3f60*/  UIADD3 UR7, UPT, UPT, UR7, 0xc0, URZ ;  /* 0x000000c007077890 */ /* 0x000fe2000fffe0ff */
[----:B------:R-:W-:-:S08]  /*3f70*/  UMOV UR15, UR14 ;  /* 0x0000000e000f7c82 */ /* 0x000fd00008000000 */
[----:B------:R4:W-:Y:S01]  /*3f80*/  UTCBAR.2CTA.MULTICAST [UR7], URZ, UR11 ;  /* 0x000000ff070073e9 */ /* 0x0009e2000820080b */
[----:B------:R-:W-:Y:S02]  /*3f90*/  NOP ;  /* 0x0000000000007918 */ /* 0x000fe40000000000 */
.L_x_71:
[----:B------:R-:W-:Y:S01]  /*3fa0*/  UIADD3 UR17, UPT, UPT, UR17, 0x1, URZ ;  /* 0x0000000111117890 */ /* 0x000fe2000fffe0ff */
[----:B------:R-:W-:-:S03]  /*3fb0*/  ISETP.NE.AND P0, PT, R8, 0x2, PT ;  /* 0x000000020800780c */ /* 0x000fc60003f05270 */
[----:B------:R-:W-:Y:S01]  /*3fc0*/  UISETP.NE.AND UP0, UPT, UR17, 0x4, UPT ;  /* 0x000000041100788c */ /* 0x000fe2000bf05270 */
[----:B-12---:R-:W-:Y:S02]  /*3fd0*/  SEL R0, RZ, 0x1, P0 ;  /* 0x00000001ff007807 */ /* 0x006fe40000000000 */
[----:B------:R-:W-:Y:S01]  /*3fe0*/  SEL R8, R8, RZ, P0 ;  /* 0x000000ff08087207 */ /* 0x000fe20000000000 */
[----:B------:R-:W-:Y:S01]  /*3ff0*/  USEL UR6, URZ, 0x1, UP0 ;  /* 0x00000001ff067887 */ /* 0x000fe20008000000 */
[----:B------:R-:W-:Y:S01]  /*4000*/  LOP3.LUT R3, R3, R0, RZ, 0x3c, !PT ;  /* 0x0000000003037212 */ /* 0x000fe200078e3cff */
[----:B------:R-:W-:-:S04]  /*4010*/  USEL UR17, UR17, URZ, UP0 ;  /* 0x000000ff11117287 */ /* 0x000fc80008000000 */
[----:B------:R-:W-:Y:S01]  /*4020*/  LOP3.LUT R9, R9, UR6, RZ, 0x3c, !PT ;  /* 0x0000000609097c12 */ /* 0x000fe2000f8e3cff */
[----:B------:R-:W-:Y:S07]  /*4030*/  @P1 BRA `(.L_x_77) ;  /* 0xfffffff800881947 */ /* 0x000fee000383ffff */
[----:B------:R-:W1:Y:S01]  /*4040*/  S2UR UR4, SR_CgaCtaId ;  /* 0x00000000000479c3 */ /* 0x000e620000008800 */
[----:B------:R-:W-:Y:S01]  /*4050*/  ELECT P0, URZ, PT ;  /* 0x0000000000ff782f */ /* 0x000fe20003800000 */
[----:B------:R-:W-:Y:S01]  /*4060*/  HFMA2 R0, -RZ, RZ, 0, 5.9604644775390625e-08 ;  /* 0x00000001ff007431 */ /* 0x000fe200000001ff */
[----:B------:R-:W-:-:S05]  /*4070*/  UMOV UR6, 0x40 ;  /* 0x0000004000067882 */ /* 0x000fca0000000000 */
[----:B------:R-:W-:Y:S01]  /*4080*/  UVIRTCOUNT.DEALLOC.SMPOOL 0x80 ;  /* 0x000000800000784c */ /* 0x000fe20000000000 */
[----:B------:R-:W-:Y:S02]  /*4090*/  UISETP.NE.AND UP0, UPT, UR9, URZ, UPT ;  /* 0x000000ff0900728c */ /* 0x000fe4000bf05270 */
[----:B-1----:R-:W-:-:S09]  /*40a0*/  ULEA UR4, UR4, UR6, 0x18 ;  /* 0x0000000604047291 */ /* 0x002fd2000f8ec0ff */
[----:B------:R1:W-:Y:S01]  /*40b0*/  @P0 STS.U8 [UR4+0x1c], R0 ;  /* 0x00001c00ff000988 */ /* 0x0003e20008000004 */
[----:B------:R-:W-:Y:S05]  /*40c0*/  BRA.U UP0, `(.L_x_78) ;  /* 0x0000000100a07547 */ /* 0x000fea000b800000 */
[----:B------:R-:W-:Y:S01]  /*40d0*/  UIADD3 UR6, UPT, UPT, UR5, 0xe0, URZ ;  /* 0x000000e005067890 */ /* 0x000fe2000fffe0ff */
[----:B------:R-:W-:-:S03]  /*40e0*/  SHF.L.U32 R3, R9, 0x1f, RZ ;  /* 0x0000001f09037819 */ /* 0x000fc600000006ff */
[----:B----4-:R-:W-:-:S09]  /*40f0*/  ULEA UR7, UR17, UR6, 0x3 ;  /* 0x0000000611077291 */ /* 0x010fd2000f8e18ff */
[----:B------:R-:W2:Y:S02]  /*4100*/  SYNCS.PHASECHK.TRANS64.TRYWAIT P0, [UR7], R3 ;  /* 0x00000003ff0075a7 */ /* 0x000ea40008001107 */
[----:B--2---:R-:W-:Y:S05]  /*4110*/  @!P0 BRA `(.L_x_79) ;  /* 0x0000005000a48947 */ /* 0x004fea0003800000 */
.L_x_177:
        /* <DEDUP_REMOVED lines=9> */
.L_x_179:
        /* <DEDUP_REMOVED lines=9> */
.L_x_181:
[----:B------:R-:W-:-:S04]  /*4240*/  UIADD3 UR9, UPT, UPT, UR9, 0x1, URZ ;  /* 0x0000000109097890 */ /* 0x000fc8000fffe0ff */
[----:B------:R-:W-:-:S04]  /*4250*/  UISETP.NE.AND UP1, UPT, UR9, 0x4, UPT ;  /* 0x000000040900788c */ /* 0x000fc8000bf25270 */
[----:B------:R-:W-:Y:S02]  /*4260*/  USEL UR7, URZ, 0x1, UP1 ;  /* 0x00000001ff077887 */ /* 0x000fe40008800000 */
[----:B------:R-:W-:-:S04]  /*4270*/  USEL UR9, UR9, URZ, UP1 ;  /* 0x000000ff09097287 */ /* 0x000fc80008800000 */
[----:B------:R-:W-:Y:S01]  /*4280*/  ULEA UR9, UR9, UR6, 0x3 ;  /* 0x0000000609097291 */ /* 0x000fe2000f8e18ff */
[----:B-1----:R-:W-:-:S04]  /*4290*/  LOP3.LUT R3, R2, UR7, RZ, 0x3c, !PT ;  /* 0x0000000702037c12 */ /* 0x002fc8000f8e3cff */
[----:B------:R-:W-:Y:S01]  /*42a0*/  SHF.L.U32 R3, R3, 0x1f, RZ ;  /* 0x0000001f03037819 */ /* 0x000fe200000006ff */
[----:B------:R-:W-:-:S04]  /*42b0*/  IMAD.U32 R0, RZ, RZ, UR9 ;  /* 0x00000009ff007e24 */ /* 0x000fc8000f8e00ff */
[----:B------:R1:W2:Y:S03]  /*42c0*/  SYNCS.PHASECHK.TRANS64.TRYWAIT P0, [R0+URZ], R3 ;  /* 0x00000003000075a7 */ /* 0x0002a600080011ff */
[----:B--2---:R-:W-:Y:S05]  /*42d0*/  @!P0 NANOSLEEP.SYNCS 0x989680 ;  /* 0x009896800000895d */ /* 0x004fea0003900000 */
[----:B------:R-:W2:Y:S02]  /*42e0*/  @!P0 SYNCS.PHASECHK.TRANS64 P0, [R0+URZ], R3 ;  /* 0x00000003000085a7 */ /* 0x000ea400080010ff */
[----:B--2---:R-:W-:Y:S05]  /*42f0*/  @P0 BRA `(.L_x_82) ;  /* 0x0000000000200947 */ /* 0x004fea0003800000 */
.L_x_83:
[----:B--2---:R2:W4:Y:S02]  /*4300*/  SYNCS.PHASECHK.TRANS64.TRYWAIT P0, [R0+URZ], R3 ;  /* 0x00000003000075a7 */ /* 0x00452400080011ff */
[----:B----4-:R-:W-:Y:S05]  /*4310*/  @!P0 NANOSLEEP.SYNCS 0x989680 ;  /* 0x009896800000895d */ /* 0x010fea0003900000 */
[----:B------:R-:W4:Y:S02]  /*4320*/  @!P0 SYNCS.PHASECHK.TRANS64 P0, [R0+URZ], R3 ;  /* 0x00000003000085a7 */ /* 0x000f2400080010ff */
[----:B----4-:R-:W-:Y:S05]  /*4330*/  @!P0 BRA `(.L_x_83) ;  /* 0xfffffffc00f08947 */ /* 0x010fea000383ffff */
[----:B------:R-:W-:Y:S05]  /*4340*/  BRA `(.L_x_82) ;  /* 0x00000000000c7947 */ /* 0x000fea0003800000 */
.L_x_78:
[----:B------:R-:W-:-:S04]  /*4350*/  UIADD3 UR6, UPT, UPT, UR5, 0x120, URZ ;  /* 0x0000012005067890 */ /* 0x000fc8000fffe0ff */
[----:B------:R-:W-:-:S09]  /*4360*/  UPRMT UR6, UR8, 0x654, UR6 ;  /* 0x0000065408067896 */ /* 0x000fd20008000006 */
[----:B------:R-:W-:Y:S03]  /*4370*/  SYNCS.ARRIVE.TRANS64.RED.A1T0 RZ, [UR6], RZ ;  /* 0x000000ffffff79a7 */ /* 0x000fe60008100406 */
.L_x_82:
[----:B-12---:R-:W-:Y:S01]  /*4380*/  SHF.L.U32 R3, RZ, 0x1f, RZ ;  /* 0x0000001fff037819 */ /* 0x006fe200000006ff */
[----:B------:R-:W-:Y:S01]  /*4390*/  UIADD3 UR6, UPT, UPT, UR5, 0x120, URZ ;  /* 0x0000012005067890 */ /* 0x000fe2000fffe0ff */
[----:B------:R-:W-:Y:S02]  /*43a0*/  PLOP3.LUT P0, PT, PT, PT, UP0, 0x80, 0x8 ;  /* 0x000000000008781c */ /* 0x000fe40003f0f008 */
[----:B------:R-:W1:Y:S02]  /*43b0*/  SYNCS.PHASECHK.TRANS64.TRYWAIT P1, [UR5+0x120], R3 ;  /* 0x00012003ff0075a7 */ /* 0x000e640008021105 */
[----:B-1----:R-:W-:Y:S09]  /*43c0*/  @!P1 BRA `(.L_x_84) ;  /* 0x0000005000409947 */ /* 0x002ff20003800000 */
.L_x_183:
[----:B------:R-:W-:Y:S01]  /*43d0*/  @!UP0 UPRMT UR6, UR8, 0x654, UR6 ;  /* 0x0000065408068896 */ /* 0x000fe20008000006 */
[----:B------:R-:W-:Y:S02]  /*43e0*/  UMOV UR5, 0x1 ;  /* 0x0000000100057882 */ /* 0x000fe40000000000 */
[----:B------:R-:W-:-:S06]  /*43f0*/  UMOV UR8, 0xffff ;  /* 0x0000ffff00087882 */ /* 0x000fcc0000000000 */
[----:B------:R-:W-:Y:S01]  /*4400*/  @!P0 SYNCS.ARRIVE.TRANS64.RED.A1T0 RZ, [UR6], RZ ;  /* 0x000000ffffff89a7 */ /* 0x000fe20008100406 */
[----:B------:R-:W-:Y:S01]  /*4410*/  NOP ;  /* 0x0000000000007918 */ /* 0x000fe20000000000 */
[----:B-1----:R-:W1:Y:S01]  /*4420*/  LDS R0, [UR4+0x14] ;  /* 0x00001404ff007984 */ /* 0x002e620008000800 */
[----:B------:R-:W-:-:S04]  /*4430*/  ULOP3.LUT UR6, UR21, 0xffff, URZ, 0xc0, !UPT ;  /* 0x0000ffff15067892 */ /* 0x000fc8000f8ec0ff */
[----:B------:R-:W-:-:S04]  /*4440*/  USHF.R.U32.HI UR6, URZ, 0x5, UR6 ;  /* 0x00000005ff067899 */ /* 0x000fc80008011606 */
[----:B------:R-:W-:Y:S02]  /*4450*/  USHF.L.U32 UR8, UR8, UR6, URZ ;  /* 0x0000000608087299 */ /* 0x000fe400080006ff */
[----:B------:R-:W-:-:S04]  /*4460*/  USHF.L.U32 UR5, UR5, UR6, URZ ;  /* 0x0000000605057299 */ /* 0x000fc800080006ff */
[----:B-1----:R-:W-:-:S04]  /*4470*/  LOP3.LUT R0, R0, UR8, RZ, 0xc0, !PT ;  /* 0x0000000800007c12 */ /* 0x002fc8000f8ec0ff */
[----:B------:R-:W-:-:S13]  /*4480*/  ISETP.NE.AND P0, PT, R0, UR8, PT ;  /* 0x0000000800007c0c */ /* 0x000fda000bf05270 */
[----:B------:R-:W-:Y:S05]  /*4490*/  @P0 BRA `(.L_x_85) ;  /* 0x0000000000580947 */ /* 0x000fea0003800000 */
[----:B------:R-:W1:Y:S02]  /*44a0*/  LDS R0, [UR4+0x18] ;  /* 0x00001804ff007984 */ /* 0x000e640008000800 */
[----:B-1----:R-:W-:-:S04]  /*44b0*/  LOP3.LUT R0, R0, UR5, RZ, 0xc0, !PT ;  /* 0x0000000500007c12 */ /* 0x002fc8000f8ec0ff */
[----:B------:R-:W-:-:S13]  /*44c0*/  ISETP.NE.AND P0, PT, R0, UR5, PT ;  /* 0x0000000500007c0c */ /* 0x000fda000bf05270 */
[----:B------:R-:W-:Y:S05]  /*44d0*/  @P0 BRA `(.L_x_86) ;  /* 0x00000000003c0947 */ /* 0x000fea0003800000 */
[----:B------:R-:W1:Y:S01]  /*44e0*/  S2R R2, SR_LANEID ;  /* 0x0000000000027919 */ /* 0x000e620000000000 */
[----:B------:R-:W-:Y:S01]  /*44f0*/  ULOP3.LUT UR8, URZ, UR8, URZ, 0x33, !UPT ;  /* 0x00000008ff087292 */ /* 0x000fe2000f8e33ff */
[----:B------:R-:W-:Y:S01]  /*4500*/  LOP3.LUT R4, RZ, UR5, RZ, 0x33, !PT ;  /* 0x00000005ff047c12 */ /* 0x000fe2000f8e33ff */
[----:B----4-:R-:W-:Y:S02]  /*4510*/  VOTEU.ANY UR7, UPT, PT ;  /* 0x0000000000077886 */ /* 0x010fe400038e0100 */
[----:B------:R-:W-:Y:S01]  /*4520*/  UFLO.U32 UR7, UR7 ;  /* 0x00000007000772bd */ /* 0x000fe200080e0000 */
[----:B------:R-:W2:Y:S01]  /*4530*/  REDUX UR5, R4 ;  /* 0x00000000040573c4 */ /* 0x000ea20000000000 */
[----:B------:R-:W-:-:S06]  /*4540*/  IMAD.U32 R0, RZ, RZ, UR8 ;  /* 0x00000008ff007e24 */ /* 0x000fcc000f8e00ff */
[----:B------:R4:W-:Y:S01]  /*4550*/  UTCATOMSWS.AND URZ, UR8 ;  /* 0x0000000800ff79e3 */ /* 0x0009e20008000000 */
[----:B------:R-:W3:Y:S01]  /*4560*/  REDUX UR6, R0 ;  /* 0x00000000000673c4 */ /* 0x000ee20000000000 */
[----:B-1----:R-:W-:Y:S01]  /*4570*/  ISETP.EQ.U32.AND P0, PT, R2, UR7, PT ;  /* 0x0000000702007c0c */ /* 0x002fe2000bf02070 */
[----:B--2---:R-:W-:Y:S01]  /*4580*/  IMAD.U32 R2, RZ, RZ, UR5 ;  /* 0x00000005ff027e24 */ /* 0x004fe2000f8e00ff */
[----:B---3--:R-:W-:-:S11]  /*4590*/  MOV R3, UR6 ;  /* 0x0000000600037c02 */ /* 0x008fd60008000f00 */
[----:B------:R4:W-:Y:S04]  /*45a0*/  @P0 ATOMS.AND RZ, [UR4+0x14], R3 ;  /* 0x00001403ffff098c */ /* 0x0009e8000a800004 */
[----:B------:R4:W-:Y:S01]  /*45b0*/  @P0 ATOMS.AND RZ, [UR4+0x18], R2 ;  /* 0x00001802ffff098c */ /* 0x0009e2000a800004 */
[----:B------:R-:W-:Y:S05]  /*45c0*/  BRA `(.L_x_87) ;  /* 0x0000000000147947 */ /* 0x000fea0003800000 */
.L_x_86:
[----:B------:R-:W-:Y:S02]  /*45d0*/  MOV R2, 0x45f0 ;  /* 0x000045f000027802 */ /* 0x000fe40000000f00 */
[----:B---345:R-:W-:Y:S05]  /*45e0*/  CALL.REL.NOINC `($__internal_0_$__cuda_sm10x_tcgen05_guardrail_trap_col_being_dealloced_not_returned_by_alloc) ;  /* 0x0000005400207944 */ /* 0x038fea0003c00000 */
[----:B------:R-:W-:Y:S05]  /*45f0*/  BRA `(.L_x_87) ;  /* 0x0000000000087947 */ /* 0x000fea0003800000 */
.L_x_85:
[----:B------:R-:W-:Y:S02]  /*4600*/  MOV R2, 0x4620 ;  /* 0x0000462000027802 */ /* 0x000fe40000000f00 */
[----:B---345:R-:W-:Y:S05]  /*4610*/  CALL.REL.NOINC `($__internal_2_$__cuda_sm10x_tcgen05_guardrail_trap_unallocated_columns_being_dealloced) ;  /* 0x00000054002c7944 */ /* 0x038fea0003c00000 */
.L_x_87:
[----:B------:R-:W-:Y:S01]  /*4620*/  NOP ;  /* 0x0000000000007918 */ /* 0x000fe20000000000 */
[----:B----4-:R-:W-:Y:S05]  /*4630*/  EXIT ;  /* 0x000000000000794d */ /* 0x010fea0003800000 */
.L_x_58:
[----:B------:R-:W-:-:S09]  /*4640*/  UISETP.NE.OR UP4, UPT, UR10, 0x3, !UP4 ;  /* 0x000000030a00788c */ /* 0x000fd2000e785670 */
[----:B------:R-:W-:Y:S05]  /*4650*/  BRA.U UP4, `(.L_x_88) ;  /* 0x00000011046c7547 */ /* 0x000fea000b800000 */
[----:B------:R-:W2:Y:S01]  /*4660*/  LDC R0, c[0x0][0xb30] ;  /* 0x0002cc00ff007b82 */ /* 0x000ea20000000800 */
[----:B------:R-:W-:Y:S01]  /*4670*/  UMOV UR4, 0x400 ;  /* 0x0000040000047882 */ /* 0x000fe20000000000 */
[----:B------:R-:W-:Y:S01]  /*4680*/  HFMA2 R34, -RZ, RZ, 0, 0 ;  /* 0x00000000ff227431 */ /* 0x000fe200000001ff */
[----:B------:R-:W-:Y:S01]  /*4690*/  ULEA UR4, UR37, UR4, 0x18 ;  /* 0x0000000425047291 */ /* 0x000fe2000f8ec0ff */
[----:B------:R-:W-:Y:S01]  /*46a0*/  IMAD.MOV.U32 R37, RZ, RZ, 0x1 ;  /* 0x00000001ff257424 */ /* 0x000fe200078e00ff */
[----:B------:R-:W-:Y:S01]  /*46b0*/  MOV R27, 0x1000 ;  /* 0x00001000001b7802 */ /* 0x000fe20000000f00 */
[----:B------:R-:W-:Y:S01]  /*46c0*/  IMAD.MOV.U32 R36, RZ, RZ, RZ ;  /* 0x000000ffff247224 */ /* 0x000fe200078e00ff */
[----:B------:R-:W-:Y:S01]  /*46d0*/  UIADD3 UR5, UPT, UPT, UR4, 0x68, URZ ;  /* 0x0000006804057890 */ /* 0x000fe2000fffe0ff */
[----:B------:R-:W3:Y:S01]  /*46e0*/  LDC R25, c[0x0][0x370] ;  /* 0x0000dc00ff197b82 */ /* 0x000ee20000000800 */
[----:B------:R-:W-:Y:S02]  /*46f0*/  UPLOP3.LUT UP0, UPT, UPT, UPT, UPT, 0x40, 0x4 ;  /* 0x000000000004789c */ /* 0x000fe40003f0e870 */
[----:B------:R-:W-:-:S02]  /*4700*/  UIADD3 UR41, UPT, UPT, UR4, 0x50, URZ ;  /* 0x0000005004297890 */ /* 0x000fc4000fffe0ff */
[----:B------:R-:W-:Y:S02]  /*4710*/  UIADD3 UR33, UPT, UPT, UR4, 0x58, URZ ;  /* 0x0000005804217890 */ /* 0x000fe4000fffe0ff */
[----:B------:R-:W-:Y:S01]  /*4720*/  UIADD3 UR25, UPT, UPT, UR4, 0x60, URZ ;  /* 0x0000006004197890 */ /* 0x000fe2000fffe0ff */
[----:B------:R-:W4:Y:S01]  /*4730*/  LDC R2, c[0x0][0xb0c] ;  /* 0x0002c300ff027b82 */ /* 0x000f220000000800 */
[----:B------:R-:W-:-:S07]  /*4740*/  UPRMT UR5, UR37, 0x654, UR5 ;  /* 0x0000065425057896 */ /* 0x000fce0008000005 */
[----:B------:R-:W1:Y:S01]  /*4750*/  LDC R24, c[0x0][0xb20] ;  /* 0x0002c800ff187b82 */ /* 0x000e620000000800 */
[----:B--2---:R-:W-:-:S07]  /*4760*/  ISETP.NE.AND P1, PT, R0, 0x1, PT ;  /* 0x000000010000780c */ /* 0x004fce0003f25270 */
[----:B------:R-:W2:Y:S08]  /*4770*/  LDC.64 R38, c[0x0][0x348] ;  /* 0x0000d200ff267b82 */ /* 0x000eb00000000a00 */
[----:B------:R-:W1:Y:S08]  /*4780*/  LDC.64 R16, c[0x0][0x888] ;  /* 0x00022200ff107b82 */ /* 0x000e700000000a00 */
[----:B------:R-:W1:Y:S08]  /*4790*/  LDC.64 R22, c[0x0][0xb10] ;  /* 0x0002c400ff167b82 */ /* 0x000e700000000a00 */
[----:B------:R-:W1:Y:S08]  /*47a0*/  LDC.64 R6, c[0x0][0xb18] ;  /* 0x0002c600ff067b82 */ /* 0x000e700000000a00 */
[----:B------:R-:W1:Y:S08]  /*47b0*/  LDC.64 R4, c[0x0][0xb28] ;  /* 0x0002ca00ff047b82 */ /* 0x000e700000000a00 */
[----:B------:R-:W1:Y:S08]  /*47c0*/  LDC.64 R18, c[0x0][0x890] ;  /* 0x00022400ff127b82 */ /* 0x000e700000000a00 */
[----:B--2345:R-:W1:Y:S02]  /*47d0*/  LDC R32, c[0x0][0x374] ;  /* 0x0000dd00ff207b82 */ /* 0x03ce640000000800 */
.L_x_99:
[----:B------:R-:W-:Y:S02]  /*47e0*/  LEA R0, R36, UR4, 0x3 ;  /* 0x0000000424007c11 */ /* 0x000fe4000f8e18ff */
[----:B------:R-:W-:Y:S02]  /*47f0*/  SHF.L.U32 R3, R34, 0x1f, RZ ;  /* 0x0000001f22037819 */ /* 0x000fe400000006ff */
[----:B------:R-:W-:Y:S02]  /*4800*/  LEA R28, R36, UR4, 0x4 ;  /* 0x00000004241c7c11 */ /* 0x000fe4000f8e20ff */
[----:B--2---:R-:W2:Y:S02]  /*4810*/  SYNCS.PHASECHK.TRANS64.TRYWAIT P0, [R0+URZ+0xa0], R3 ;  /* 0x0000a003000075a7 */ /* 0x004ea400080011ff */
[----:B--2---:R-:W-:Y:S05]  /*4820*/  @!P0 BRA `(.L_x_89) ;  /* 0x0000004c00408947 */ /* 0x004fea0003800000 */
.L_x_184:
[----:B------:R-:W-:Y:S01]  /*4830*/  ISETP.GE.AND P0, PT, R26, 0x1, PT ;  /* 0x000000011a00780c */ /* 0x000fe20003f06270 */
[----:B------:R-:W3:Y:S01]  /*4840*/  LDS.128 R28, [R28+0x130] ;  /* 0x000130001c1c7984 */ /* 0x000ee20000000c00 */
[----:B--2---:R-:W-:Y:S01]  /*4850*/  VIADD R0, R0, 0xb0 ;  /* 0x000000b000007836 */ /* 0x004fe20000000000 */
[----:B------:R-:W-:Y:S01]  /*4860*/  @!PT LDS RZ, [RZ] ;  /* 0x00000000fffff984 */ /* 0x000fe20000000800 */
[----:B------:R-:W-:Y:S01]  /*4870*/  @!PT LDS RZ, [RZ] ;  /* 0x00000000fffff984 */ /* 0x000fe20000000800 */
[----:B------:R-:W-:Y:S01]  /*4880*/  @!PT LDS RZ, [RZ] ;  /* 0x00000000fffff984 */ /* 0x000fe20000000800 */
[----:B------:R-:W-:Y:S01]  /*4890*/  @!PT LDS RZ, [RZ] ;  /* 0x00000000fffff984 */ /* 0x000fe20000000800 */
[----:B------:R2:W-:Y:S06]  /*48a0*/  MEMBAR.ALL.CTA ;  /* 0x0000000000007992 */ /* 0x0005ec0000008000 */
[----:B--2---:R-:W2:Y:S01]  /*48b0*/  FENCE.VIEW.ASYNC.S ;  /* 0x00000000000073c6 */ /* 0x004ea20000000000 */
[----:B------:R-:W-:Y:S04]  /*48c0*/  PRMT R0, RZ, 0x654, R0 ;  /* 0x00000654ff007816 */ /* 0x000fe80000000000 */
[----:B--2---:R2:W-:Y:S01]  /*48d0*/  SYNCS.ARRIVE.TRANS64.RED.A1T0 RZ, [R0+URZ], RZ ;  /* 0x000000ff00ff79a7 */ /* 0x0045e200081004ff */
[----:B---3--:R-:W-:Y:S11]  /*48e0*/  LOP3.LUT P3, RZ, R30, 0x1, RZ, 0xc0, !PT ;  /* 0x000000011eff7812 */ /* 0x008ff6000786c0ff */
[----:B------:R-:W-:Y:S02]  /*48f0*/  @!UPT UIADD3 URZ, UPT, UPT, URZ, URZ, URZ ;  /* 0x000000fffffff290 */ /* 0x000fe4000fffe0ff */
[----:B------:R-:W-:Y:S02]  /*4900*/  @P3 MOV R13, R28 ;  /* 0x0000001c000d3202 */ /* 0x000fe40000000f00 */
[----:B------:R-:W-:Y:S01]  /*4910*/  @P3 LOP3.LUT R8, R29, 0xffff, RZ, 0xc0, !PT ;  /* 0x0000ffff1d083812 */ /* 0x000fe200078ec0ff */
[----:B--2---:R-:W-:Y:S06]  /*4920*/  @!P0 BRA `(.L_x_90) ;  /* 0x0000000000a48947 */ /* 0x004fec0003800000 */
[----:B-1----:R-:W-:Y:S01]  /*4930*/  IMAD.HI.U32 R41, R32, R7, RZ ;  /* 0x0000000720297227 */ /* 0x002fe200078e00ff */
[----:B------:R-:W-:Y:S02]  /*4940*/  ISETP.NE.AND P0, PT, R6, 0x1, PT ;  /* 0x000000010600780c */ /* 0x000fe40003f05270 */
[----:B------:R-:W-:Y:S01]  /*4950*/  ISETP.NE.AND P2, PT, R26, 0x1, PT ;  /* 0x000000011a00780c */ /* 0x000fe20003f45270 */
[----:B------:R-:W-:Y:S01]  /*4960*/  IMAD.HI.U32 R40, R25, R22, RZ ;  /* 0x0000001619287227 */ /* 0x000fe200078e00ff */
[----:B------:R-:W-:Y:S02]  /*4970*/  SHF.R.U32.HI R41, RZ, R24, R41 ;  /* 0x00000018ff297219 */ /* 0x000fe40000011629 */
[----:B------:R-:W-:Y:S01]  /*4980*/  ISETP.NE.AND P4, PT, R2, 0x1, PT ;  /* 0x000000010200780c */ /* 0x000fe20003f85270 */
[----:B------:R-:W-:Y:S01]  /*4990*/  IMAD.HI.U32 R42, R13, R22, RZ ;  /* 0x000000160d2a7227 */ /* 0x000fe200078e00ff */
[----:B------:R-:W-:Y:S02]  /*49a0*/  SHF.R.U32.HI R40, RZ, R23, R40 ;  /* 0x00000017ff287219 */ /* 0x000fe40000011628 */
[----:B------:R-:W-:Y:S01]  /*49b0*/  SEL R3, R32, R41, !P0 ;  /* 0x0000002920037207 */ /* 0x000fe20004000000 */
[C---:B------:R-:W-:Y:S01]  /*49c0*/  IMAD.HI.U32 R41, R8.reuse, R7, RZ ;  /* 0x0000000708297227 */ /* 0x040fe200078e00ff */
[----:B------:R-:W-:Y:S02]  /*49d0*/  SEL R11, R25, R40, !P4 ;  /* 0x00000028190b7207 */ /* 0x000fe40006000000 */
[----:B------:R-:W-:Y:S01]  /*49e0*/  SHF.R.U32.HI R42, RZ, R23, R42 ;  /* 0x00000017ff2a7219 */ /* 0x000fe2000001162a */
[----:B------:R-:W-:Y:S01]  /*49f0*/  IMAD.HI.U32 R44, R3, R4, RZ ;  /* 0x00000004032c7227 */ /* 0x000fe200078e00ff */
[----:B------:R-:W-:Y:S03]  /*4a00*/  SHF.R.U32.HI R41, RZ, R24, R41 ;  /* 0x00000018ff297219 */ /* 0x000fe60000011629 */
[----:B------:R-:W-:Y:S01]  /*4a10*/  IMAD.HI.U32 R40, R11, R4, RZ ;  /* 0x000000040b287227 */ /* 0x000fe200078e00ff */
[----:B------:R-:W-:Y:S02]  /*4a20*/  @P2 SHF.R.U32.HI R3, RZ, R5, R44 ;  /* 0x00000005ff032219 */ /* 0x000fe4000001162c */
[----:B------:R-:W-:Y:S02]  /*4a30*/  SEL R9, R8, R41, !P0 ;  /* 0x0000002908097207 */ /* 0x000fe40004000000 */
[----:B------:R-:W-:Y:S01]  /*4a40*/  @P2 SHF.R.U32.HI R11, RZ, R5, R40 ;  /* 0x00000005ff0b2219 */ /* 0x000fe20000011628 */
[C---:B------:R-:W-:Y:S01]  /*4a50*/  IMAD R10, R26.reuse, R3, RZ ;  /* 0x000000031a0a7224 */ /* 0x040fe200078e02ff */
[----:B------:R-:W-:Y:S01]  /*4a60*/  SEL R3, R13, R42, !P4 ;  /* 0x0000002a0d037207 */ /* 0x000fe20006000000 */
[C---:B------:R-:W-:Y:S03]  /*4a70*/  IMAD.HI.U32 R14, R9.reuse, R4, RZ ;  /* 0x00000004090e7227 */ /* 0x040fe600078e00ff */
[----:B------:R-:W-:Y:S01]  /*4a80*/  ISETP.GE.AND P0, PT, R9, R10, PT ;  /* 0x0000000a0900720c */ /* 0x000fe20003f06270 */
[C---:B------:R-:W-:Y:S01]  /*4a90*/  IMAD R12, R26.reuse, R11, RZ ;  /* 0x0000000b1a0c7224 */ /* 0x040fe200078e02ff */
[-C--:B------:R-:W-:Y:S04]  /*4aa0*/  SHF.R.U32.HI R14, RZ, R5.reuse, R14 ;  /* 0x00000005ff0e7219 */ /* 0x080fe8000001160e */
[----:B------:R-:W-:Y:S02]  /*4ab0*/  ISETP.GE.OR P0, PT, R3, R12, P0 ;  /* 0x0000000c0300720c */ /* 0x000fe40000706670 */
[----:B------:R-:W-:Y:S05]  /*4ac0*/  SEL R15, R9, R14, !P2 ;  /* 0x0000000e090f7207 */ /* 0x000fea0005000000 */
[----:B------:R-:W-:Y:S04]  /*4ad0*/  IMAD.MOV R14, RZ, RZ, -R15 ;  /* 0x000000ffff0e7224 */ /* 0x000fe800078e0a0f */
[----:B------:R-:W-:Y:S02]  /*4ae0*/  IMAD R14, R26, R14, R9 ;  /* 0x0000000e1a0e7224 */ /* 0x000fe400078e0209 */
[C---:B------:R-:W-:Y:S05]  /*4af0*/  @!P0 IMAD.HI.U32 R10, R3.reuse, R4, RZ ;  /* 0x00000004030a8227 */ /* 0x040fea00078e00ff */
[----:B------:R-:W-:Y:S04]  /*4b00*/  @!P0 SHF.R.U32.HI R10, RZ, R5, R10 ;  /* 0x00000005ff0a8219 */ /* 0x000fe8000001160a */
[----:B------:R-:W-:Y:S01]  /*4b10*/  @!P0 SEL R0, R3, R10, !P2 ;  /* 0x0000000a03008207 */ /* 0x000fe20005000000 */
[----:B------:R-:W-:Y:S03]  /*4b20*/  IMAD.MOV R10, RZ, RZ, -R3 ;  /* 0x000000ffff0a7224 */ /* 0x000fe600078e0a03 */
[----:B------:R-:W-:Y:S01]  /*4b30*/  @!P0 IADD3 R15, PT, PT, R15, -R0, RZ ;  /* 0x800000000f0f8210 */ /* 0x000fe20007ffe0ff */
[----:B------:R-:W-:Y:S01]  /*4b40*/  @!P0 IMAD R0, R11, R14, R0 ;  /* 0x0000000e0b008224 */ /* 0x000fe200078e0200 */
[----:B------:R-:W-:Y:S01]  /*4b50*/  IADD3 R11, PT, PT, -R9, RZ, RZ ;  /* 0x000000ff090b7210 */ /* 0x000fe20007ffe1ff */
[----:B------:R-:W-:Y:S02]  /*4b60*/  IMAD R13, R2, R10, R13 ;  /* 0x0000000a020d7224 */ /* 0x000fe400078e020d */
[----:B------:R-:W-:Y:S02]  /*4b70*/  @!P0 IMAD R9, R15, R26, R3 ;  /* 0x0000001a0f098224 */ /* 0x000fe400078e0203 */
[----:B------:R-:W-:Y:S02]  /*4b80*/  @!P0 IMAD.MOV.U32 R3, RZ, RZ, R0 ;  /* 0x000000ffff038224 */ /* 0x000fe400078e0000 */
[----:B------:R-:W-:Y:S02]  /*4b90*/  IMAD R8, R6, R11, R8 ;  /* 0x0000000b06087224 */ /* 0x000fe400078e0208 */
[----:B------:R-:W-:Y:S02]  /*4ba0*/  IMAD R13, R3, R2, R13 ;  /* 0x00000002030d7224 */ /* 0x000fe400078e020d */
[----:B------:R-:W-:Y:S02]  /*4bb0*/  IMAD R8, R9, R6, R8 ;  /* 0x0000000609087224 */ /* 0x000fe400078e0208 */
.L_x_90:
[----:B------:R-:W-:Y:S05]  /*4bc0*/  BRA.U UP0, `(.L_x_91) ;  /* 0x0000000100107547 */ /* 0x000fea000b800000 */
[----:B------:R-:W-:Y:S04]  /*4bd0*/  MOV R0, UR6 ;  /* 0x0000000600007c02 */ /* 0x000fe80008000f00 */
[----:B------:R-:W-:Y:S04]  /*4be0*/  SHF.L.U32 R3, R0, 0x1f, RZ ;  /* 0x0000001f00037819 */ /* 0x000fe800000006ff */
[----:B------:R-:W2:Y:S02]  /*4bf0*/  SYNCS.PHASECHK.TRANS64.TRYWAIT P0, [UR4+0x98], R3 ;  /* 0x00009803ff0075a7 */ /* 0x000ea40008001104 */
[----:B--2---:R-:W-:Y:S05]  /*4c00*/  @!P0 BRA `(.L_x_92) ;  /* 0x00000048005c8947 */ /* 0x004fea0003800000 */
.L_x_91:
[----:B-1----:R-:W-:Y:S02]  /*4c10*/  ISETP.NE.U32.AND P0, PT, R18, RZ, PT ;  /* 0x000000ff1200720c */ /* 0x002fe40003f05070 */
[----:B------:R-:W-:Y:S02]  /*4c20*/  R2UR UR42, R20 ;  /* 0x00000000142a72ca */ /* 0x000fe400000e0000 */
[----:B------:R-:W-:Y:S02]  /*4c30*/  R2UR UR43, R21 ;  /* 0x00000000152b72ca */ /* 0x000fe400000e0000 */
[----:B------:R-:W-:Y:S02]  /*4c40*/  ISETP.NE.AND.EX P0, PT, R19, RZ, PT, P0 ;  /* 0x000000ff1300720c */ /* 0x000fe40003f05300 */
[----:B------:R-:W-:Y:S02]  /*4c50*/  ISETP.NE.U32.AND P2, PT, R18, RZ, PT ;  /* 0x000000ff1200720c */ /* 0x000fe40003f45070 */
[----:B------:R-:W-:Y:S02]  /*4c60*/  SHF.L.U32 R12, R37, 0x1f, RZ ;  /* 0x0000001f250c7819 */ /* 0x000fe400000006ff */
[----:B------:R-:W-:Y:S03]  /*4c70*/  ISETP.NE.AND.EX P2, PT, R19, RZ, PT, P2 ;  /* 0x000000ff1300720c */ /* 0x000fe60003f45320 */
[----:B------:R-:W-:Y:S02]  /*4c80*/  USHF.L.U32 UR42, UR42, 0x7, URZ ;  /* 0x000000072a2a7899 */ /* 0x000fe400080006ff */
[----:B------:R-:W-:Y:S02]  /*4c90*/  USHF.L.U32 UR43, UR43, 0x6, URZ ;  /* 0x000000062b2b7899 */ /* 0x000fe400080006ff */
[----:B------:R-:W-:Y:S10]  /*4ca0*/  @!P0 BRA `(.L_x_93) ;  /* 0x00000000002c8947 */ /* 0x000ff40003800000 */
[----:B------:R-:W-:Y:S01]  /*4cb0*/  ISETP.NE.U32.AND P0, PT, R16, RZ, PT ;  /* 0x000000ff1000720c */ /* 0x000fe20003f05070 */
[----:B------:R-:W-:Y:S03]  /*4cc0*/  IMAD.MOV.U32 R63, RZ, RZ, 0x1 ;  /* 0x00000001ff3f7424 */ /* 0x000fe600078e00ff */
[----:B------:R-:W-:Y:S11]  /*4cd0*/  ISETP.NE.AND.EX P0, PT, R17, RZ, PT, P0 ;  /* 0x000000ff1100720c */ /* 0x000ff60003f05300 */
[----:B------:R-:W-:Y:S02]  /*4ce0*/  @!UPT UIADD3 URZ, UPT, UPT, URZ, URZ, URZ ;  /* 0x000000fffffff290 */ /* 0x000fe4000fffe0ff */
[----:B------:R-:W1:Y:S01]  /*4cf0*/  @P0 LDC.64 R10, c[0x0][0x888] ;  /* 0x00022200ff0a0b82 */ /* 0x000e620000000a00 */
[----:B--2---:R-:W-:Y:S04]  /*4d00*/  @P0 IMAD R0, R18, UR36, RZ ;  /* 0x0000002412000c24 */ /* 0x004fe8000f8e02ff */
[----:B-1----:R-:W-:Y:S04]  /*4d10*/  @P0 IMAD.WIDE R10, R0, 0x4, R10 ;  /* 0x00000004000a0825 */ /* 0x002fe800078e020a */
[----:B------:R-:W-:Y:S01]  /*4d20*/  HFMA2 R0, -RZ, RZ, 0, 5.9604644775390625e-08 ;  /* 0x00000001ff007431 */ /* 0x000fe200000001ff */
[----:B------:R1:W5:Y:S04]  /*4d30*/  @P0 LDG.E R35, desc[UR46][R10.64] ;  /* 0x0000002e0a230981 */ /* 0x000368000c1e1900 */
[----:B------:R-:W-:Y:S01]  /*4d40*/  @!P0 PRMT R63, R0, 0x7610, R63 ;  /* 0x00007610003f8816 */ /* 0x000fe2000000003f */
[----:B-1----:R-:W3:Y:S06]  /*4d50*/  @!P0 LDC R35, c[0x0][0x880] ;  /* 0x00022000ff238b82 */ /* 0x002eec0000000800 */
.L_x_93:
[----:B---3-5:R-:W-:Y:S01]  /*4d60*/  @!P2 FSETP.EQ.AND P0, PT, R35, RZ, PT ;  /* 0x000000ff2300a20b */ /* 0x028fe20003f02000 */
[----:B------:R-:W-:Y:S01]  /*4d70*/  @!UPT UIADD3 URZ, UPT, UPT, URZ, URZ, URZ ;  /* 0x000000fffffff290 */ /* 0x000fe2000fffe0ff */
[----:B------:R-:W-:Y:S11]  /*4d80*/  @!P2 BRA `(.L_x_94) ;  /* 0x000000000018a947 */ /* 0x000ff60003800000 */
[----:B------:R-:W-:Y:S02]  /*4d90*/  LOP3.LUT P2, RZ, R63, 0xff, RZ, 0xc0, !PT ;  /* 0x000000ff3fff7812 */ /* 0x000fe4000784c0ff */
[----:B------:R-:W-:Y:S04]  /*4da0*/  ISETP.NE.U32.AND P0, PT, R16, RZ, PT ;  /* 0x000000ff1000720c */ /* 0x000fe80003f05070 */
[----:B------:R-:W-:Y:S04]  /*4db0*/  ISETP.NE.AND.EX P0, PT, R17, RZ, PT, P0 ;  /* 0x000000ff1100720c */ /* 0x000fe80003f05300 */
[----:B------:R-:W-:Y:S03]  /*4dc0*/  PLOP3.LUT P0, PT, P0, PT, PT, 0x8, 0x80 ;  /* 0x000000000080781c */ /* 0x000fe6000070e170 */
[----:B------:R-:W-:Y:S11]  /*4dd0*/  @P2 FSETP.EQ.AND P0, PT, R35, RZ, PT ;  /* 0x000000ff2300220b */ /* 0x000ff60003f02000 */
[----:B------:R-:W-:Y:S02]  /*4de0*/  @!UPT UIADD3 URZ, UPT, UPT, URZ, URZ, URZ ;  /* 0x000000fffffff290 */ /* 0x000fe4000fffe0ff */
.L_x_94:
[----:B------:R-:W1:Y:S01]  /*4df0*/  SYNCS.PHASECHK.TRANS64.TRYWAIT P2, [UR4+0x70], R12 ;  /* 0x0000700cff0075a7 */ /* 0x000e620008041104 */
[----:B------:R-:W-:Y:S04]  /*4e00*/  ELECT P4, URZ, PT ;  /* 0x0000000000ff782f */ /* 0x000fe80003880000 */
[----:B------:R-:W-:Y:S11]  /*4e10*/  PLOP3.LUT P4, PT, P0, P4, PT, 0xf2, 0x2f ;  /* 0x00000000002f781c */ /* 0x000ff60000789e72 */
[----:B------:R-:W-:Y:S02]  /*4e20*/  @!UPT UIADD3 URZ, UPT, UPT, URZ, URZ, URZ ;  /* 0x000000fffffff290 */ /* 0x000fe4000fffe0ff */
[----:B------:R-:W-:Y:S05]  /*4e30*/  @!P4 IADD3 R9, P0, PT, R38, 0x580, RZ ;  /* 0x000005802609c810 */ /* 0x000fea0007f1e0ff */
[----:B--2---:R-:W-:Y:S01]  /*4e40*/  @!P4 IMAD.X R0, RZ, RZ, R39, P0 ;  /* 0x000000ffff00c224 */ /* 0x004fe200000e0627 */
[----:B-1----:R-:W-:Y:S07]  /*4e50*/  @!P2 BRA `(.L_x_95) ;  /* 0x0000004400e0a947 */ /* 0x002fee0003800000 */
.L_x_187:
[----:B------:R-:W-:Y:S01]  /*4e60*/  @!P4 R2UR UR8, R9 ;  /* 0x000000000908c2ca */ /* 0x000fe200000e0000 */
[----:B------:R-:W-:Y:S01]  /*4e70*/  VOTEU.ALL UP0, P4 ;  /* 0x0000000000ff7886 */ /* 0x000fe20002000000 */
[----:B------:R-:W-:Y:S01]  /*4e80*/  @!P4 R2UR UR7, R0 ;  /* 0x000000000007c2ca */ /* 0x000fe200000e0000 */
[----:B------:R-:W-:Y:S01]  /*4e90*/  VOTEU.ALL UP1, P4 ;  /* 0x0000000000ff7886 */ /* 0x000fe20002020000 */
[----:B------:R-:W-:Y:S01]  /*4ea0*/  UMOV UR14, 0x0 ;  /* 0x00000000000e7882 */ /* 0x000fe20000000000 */
[----:B------:R-:W-:Y:S01]  /*4eb0*/  UMOV UR15, 0x10000000 ;  /* 0x10000000000f7882 */ /* 0x000fe20000000000 */
[----:B------:R-:W-:Y:S01]  /*4ec0*/  @!UP0 UIADD3 UR40, UPT, UPT, UR4, 0x200, URZ ;  /* 0x0000020004288890 */ /* 0x000fe2000fffe0ff */
[----:B------:R-:W-:Y:S01]  /*4ed0*/  @!P4 IMAD.MOV.U32 R0, RZ, RZ, 0x1000 ;  /* 0x00001000ff00c424 */ /* 0x000fe200078e00ff */
[----:B------:R-:W-:Y:S01]  /*4ee0*/  UMOV UR44, UR36 ;  /* 0x00000024002c7c82 */ /* 0x000fe20008000000 */
[----:B------:R-:W-:Y:S01]  /*4ef0*/  @!UP0 UIADD3 UR10, UPT, UPT, UR42, 0x40, URZ ;  /* 0x000000402a0a8890 */ /* 0x000fe2000fffe0ff */
[----:B------:R-:W-:Y:S01]  /*4f00*/  @!P4 IADD3 R9, P0, PT, R38, 0x580, RZ ;  /* 0x000005802609c810 */ /* 0x000fe20007f1e0ff */
[----:B------:R-:W-:Y:S01]  /*4f10*/  UMOV UR9, UR41 ;  /* 0x0000002900097c82 */ /* 0x000fe20008000000 */
[----:B------:R-:W-:Y:S01]  /*4f20*/  UMOV UR11, UR43 ;  /* 0x0000002b000b7c82 */ /* 0x000fe20008000000 */
[----:B------:R-:W-:Y:S01]  /*4f30*/  IMAD.U32 R10, RZ, RZ, UR8 ;  /* 0x00000008ff0a7e24 */ /* 0x000fe2000f8e00ff */
[----:B------:R-:W-:Y:S01]  /*4f40*/  @!UP0 UIADD3 UR8, UPT, UPT, UR4, 0xa00, URZ ;  /* 0x00000a0004088890 */ /* 0x000fe2000fffe0ff */
[----:B------:R-:W-:Y:S01]  /*4f50*/  IMAD.U32 R11, RZ, RZ, UR7 ;  /* 0x00000007ff0b7e24 */ /* 0x000fe2000f8e00ff */
[----:B------:R-:W-:Y:S01]  /*4f60*/  VOTEU.ALL UP0, P4 ;  /* 0x0000000000ff7886 */ /* 0x000fe20002000000 */
[----:B------:R-:W-:Y:S01]  /*4f70*/  UMOV UR12, UR36 ;  /* 0x00000024000c7c82 */ /* 0x000fe20008000000 */
[----:B------:R-:W-:Y:S01]  /*4f80*/  @!P4 R2UR UR16, R10 ;  /* 0x000000000a10c2ca */ /* 0x000fe200000e0000 */
[----:B------:R-:W-:Y:S01]  /*4f90*/  UPRMT UR7, UR37, 0x654, UR41 ;  /* 0x0000065425077896 */ /* 0x000fe20008000029 */
[----:B------:R-:W-:Y:S11]  /*4fa0*/  @!P4 R2UR UR17, R11 ;  /* 0x000000000b11c2ca */ /* 0x000ff600000e0000 */
[----:B------:R-:W-:Y:S02]  /*4fb0*/  @!UPT UIADD3 URZ, UPT, UPT, URZ, URZ, URZ ;  /* 0x000000fffffff290 */ /* 0x000fe4000fffe0ff */
[----:B------:R2:W-:Y:S01]  /*4fc0*/  @!UP1 UTMALDG.3D [UR40], [UR16], desc[UR14] ;  /* 0x00000e28100095b4 */ /* 0x0005e20008011000 */
[----:B------:R2:W-:Y:S01]  /*4fd0*/  @!UP0 UTMALDG.3D [UR8], [UR16], desc[UR14] ;  /* 0x00000e08100085b4 */ /* 0x0005e20008011000 */
[----:B------:R3:W-:Y:S01]  /*4fe0*/  @!P4 SYNCS.ARRIVE.TRANS64.RED.A0TR RZ, [UR4+0x50], R0 ;  /* 0x00005000ffffc9a7 */ /* 0x0007e20008300404 */
[----:B------:R-:W-:Y:S01]  /*4ff0*/  SYNCS.ARRIVE.TRANS64.RED.A1T0 RZ, [UR7], RZ ;  /* 0x000000ffffff79a7 */ /* 0x000fe20008100407 */
[----:B---3--:R-:W-:Y:S01]  /*5000*/  @!P4 IMAD.X R0, RZ, RZ, R39, P0 ;  /* 0x000000ffff00c224 */ /* 0x008fe200000e0627 */
[----:B------:R-:W3:Y:S02]  /*5010*/  SYNCS.PHASECHK.TRANS64.TRYWAIT P2, [UR4+0x78], R12 ;  /* 0x0000780cff0075a7 */ /* 0x000ee40008041104 */
[----:B--23--:R-:W-:Y:S05]  /*5020*/  @!P2 BRA `(.L_x_96) ;  /* 0x000000440084a947 */ /* 0x00cfea0003800000 */
.L_x_189:
        /* <DEDUP_REMOVED lines=8> */
[----:B------:R-:W-:Y:S01]  /*50b0*/  @!UP0 UIADD3 UR32, UPT, UPT, UR4, 0x1200, URZ ;  /* 0x0000120004208890 */ /* 0x000fe2000fffe0ff */
[----:B------:R-:W-:Y:S01]  /*50c0*/  @!P4 IADD3 R21, P0, PT, R38, 0x580, RZ ;  /* 0x000005802615c810 */ /* 0x000fe20007f1e0ff */
[----:B------:R-:W-:Y:S01]  /*50d0*/  UMOV UR35, UR43 ;  /* 0x0000002b00237c82 */ /* 0x000fe20008000000 */
[----:B------:R-:W-:Y:S02]  /*50e0*/  @!UP0 UIADD3 UR10, UPT, UPT, UR42, 0x50, URZ ;  /* 0x000000502a0a8890 */ /* 0x000fe4000fffe0ff */
[----:B------:R-:W-:Y:S01]  /*50f0*/  IMAD.U32 R10, RZ, RZ, UR8 ;  /* 0x00000008ff0a7e24 */ /* 0x000fe2000f8e00ff */
[----:B------:R-:W-:Y:S01]  /*5100*/  @!UP0 UIADD3 UR8, UPT, UPT, UR4, 0x1a00, URZ ;  /* 0x00001a0004088890 */ /* 0x000fe2000fffe0ff */
[----:B------:R-:W-:Y:S01]  /*5110*/  IMAD.U32 R11, RZ, RZ, UR7 ;  /* 0x00000007ff0b7e24 */ /* 0x000fe2000f8e00ff */
[----:B------:R-:W-:Y:S01]  /*5120*/  VOTEU.ALL UP0, P4 ;  /* 0x0000000000ff7886 */ /* 0x000fe20002000000 */
[----:B------:R-:W-:Y:S01]  /*5130*/  UMOV UR9, UR33 ;  /* 0x0000002100097c82 */ /* 0x000fe20008000000 */
[----:B------:R-:W-:Y:S01]  /*5140*/  @!P4 R2UR UR16, R10 ;  /* 0x000000000a10c2ca */ /* 0x000fe200000e0000 */
[----:B------:R-:W-:Y:S01]  /*5150*/  UMOV UR11, UR43 ;  /* 0x0000002b000b7c82 */ /* 0x000fe20008000000 */
[----:B------:R-:W-:Y:S01]  /*5160*/  @!P4 R2UR UR17, R11 ;  /* 0x000000000b11c2ca */ /* 0x000fe200000e0000 */
[----:B------:R-:W-:Y:S01]  /*5170*/  UMOV UR12, UR36 ;  /* 0x00000024000c7c82 */ /* 0x000fe20008000000 */
[----:B------:R-:W-:Y:S01]  /*5180*/  UPRMT UR7, UR37, 0x654, UR33 ;  /* 0x0000065425077896 */ /* 0x000fe20008000021 */
[----:B------:R-:W-:Y:S10]  /*5190*/  @!P4 IMAD.X R20, RZ, RZ, R39, P0 ;  /* 0x000000ffff14c224 */ /* 0x000ff400000e0627 */
[----:B------:R2:W-:Y:S01]  /*51a0*/  @!UP1 UTMALDG.3D [UR32], [UR16], desc[UR14] ;  /* 0x00000e20100095b4 */ /* 0x0005e20008011000 */
[----:B------:R2:W-:Y:S01]  /*51b0*/  @!UP0 UTMALDG.3D [UR8], [UR16], desc[UR14] ;  /* 0x00000e08100085b4 */ /* 0x0005e20008011000 */
[----:B------:R2:W-:Y:S01]  /*51c0*/  @!P4 SYNCS.ARRIVE.TRANS64.RED.A0TR RZ, [UR4+0x58], R0 ;  /* 0x00005800ffffc9a7 */ /* 0x0005e20008300404 */
[----:B------:R-:W-:Y:S01]  /*51d0*/  SYNCS.ARRIVE.TRANS64.RED.A1T0 RZ, [UR7], RZ ;  /* 0x000000ffffff79a7 */ /* 0x000fe20008100407 */
[----:B------:R-:W3:Y:S02]  /*51e0*/  SYNCS.PHASECHK.TRANS64.TRYWAIT P2, [UR4+0x80], R12 ;  /* 0x0000800cff0075a7 */ /* 0x000ee40008041104 */
[----:B--23--:R-:W-:Y:S05]  /*51f0*/  @!P2 BRA `(.L_x_97) ;  /* 0x000000440028a947 */ /* 0x00cfea0003800000 */
.L_x_191:
[----:B------:R-:W2:Y:S01]  /*5200*/  LDC.64 R14, c[0x0][0xb10] ;  /* 0x0002c400ff0e7b82 */ /* 0x000ea20000000a00 */
[----:B------:R-:W-:Y:S01]  /*5210*/  @!P4 R2UR UR8, R21 ;  /* 0x000000001508c2ca */ /* 0x000fe200000e0000 */
[----:B------:R-:W-:Y:S01]  /*5220*/  VOTEU.ALL UP0, P4 ;  /* 0x0000000000ff7886 */ /* 0x000fe20002000000 */
[----:B------:R-:W-:Y:S01]  /*5230*/  @!P4 R2UR UR7, R20 ;  /* 0x000000001407c2ca */ /* 0x000fe200000e0000 */
[----:B------:R-:W-:Y:S01]  /*5240*/  VOTEU.ALL UP1, P4 ;  /* 0x0000000000ff7886 */ /* 0x000fe20002020000 */
[----:B------:R-:W-:Y:S03]  /*5250*/  UMOV UR14, 0x0 ;  /* 0x00000000000e7882 */ /* 0x000fe60000000000 */
[----:B------:R-:W3:Y:S01]  /*5260*/  LDC.64 R10, c[0x0][0xb18] ;  /* 0x0002c600ff0a7b82 */ /* 0x000ee20000000a00 */
[----:B------:R-:W-:Y:S01]  /*5270*/  @!UP0 UIADD3 UR26, UPT, UPT, UR42, 0x20, URZ ;  /* 0x000000202a1a8890 */ /* 0x000fe2000fffe0ff */
[----:B------:R-:W-:Y:S01]  /*5280*/  @P3 SHF.R.U32.HI R33, RZ, 0x10, R29 ;  /* 0x00000010ff213819 */ /* 0x000fe2000001161d */
[----:B------:R-:W-:Y:S01]  /*5290*/  @!UP0 UIADD3 UR24, UPT, UPT, UR4, 0x2200, URZ ;  /* 0x0000220004188890 */ /* 0x000fe2000fffe0ff */
[----:B------:R-:W-:Y:S01]  /*52a0*/  VIADD R36, R36, 0x1 ;  /* 0x0000000124247836 */ /* 0x000fe20000000000 */
[----:B------:R-:W-:Y:S03]  /*52b0*/  UMOV UR15, 0x10000000 ;  /* 0x10000000000f7882 */ /* 0x000fe60000000000 */
[----:B------:R-:W4:Y:S01]  /*52c0*/  @!P1 LDC R0, c[0x0][0xb20] ;  /* 0x0002c800ff009b82 */ /* 0x000f220000000800 */
[----:B------:R-:W-:Y:S01]  /*52d0*/  UMOV UR27, UR43 ;  /* 0x0000002b001b7c82 */ /* 0x000fe20008000000 */
[----:B------:R-:W-:Y:S01]  /*52e0*/  IMAD.U32 R20, RZ, RZ, UR8 ;  /* 0x00000008ff147e24 */ /* 0x000fe2000f8e00ff */
[----:B------:R-:W-:Y:S05]  /*52f0*/  UMOV UR28, UR36 ;  /* 0x00000024001c7c82 */ /* 0x000fea0008000000 */
[----:B-1----:R-:W1:Y:S01]  /*5300*/  @!P1 LDC R3, c[0x0][0xb0c] ;  /* 0x0002c300ff039b82 */ /* 0x002e620000000800 */
[----:B------:R-:W-:Y:S01]  /*5310*/  IMAD.U32 R21, RZ, RZ, UR7 ;  /* 0x00000007ff157e24 */ /* 0x000fe2000f8e00ff */
[----:B------:R-:W-:Y:S01]  /*5320*/  @!UP0 UIADD3 UR10, UPT, UPT, UR42, 0x60, URZ ;  /* 0x000000602a0a8890 */ /* 0x000fe2000fffe0ff */
[----:B------:R-:W-:Y:S01]  /*5330*/  @!P4 R2UR UR16, R20 ;  /* 0x000000001410c2ca */ /* 0x000fe200000e0000 */
[----:B------:R-:W-:Y:S01]  /*5340*/  @!UP0 UIADD3 UR8, UPT, UPT, UR4, 0x2a00, URZ ;  /* 0x00002a0004088890 */ /* 0x000fe2000fffe0ff */
[----:B------:R-:W-:Y:S01]  /*5350*/  @!P4 IMAD.MOV.U32 R20, RZ, RZ, 0x1000 ;  /* 0x00001000ff14c424 */ /* 0x000fe200078e00ff */
[----:B------:R-:W-:Y:S01]  /*5360*/  @!P4 R2UR UR17, R21 ;  /* 0x000000001511c2ca */ /* 0x000fe200000e0000 */
[----:B------:R-:W-:Y:S01]  /*5370*/  VOTEU.ALL UP0, P4 ;  /* 0x0000000000ff7886 */ /* 0x000fe20002000000 */
[----:B------:R-:W-:Y:S01]  /*5380*/  UMOV UR9, UR25 ;  /* 0x0000001900097c82 */ /* 0x000fe20008000000 */
[----:B------:R-:W-:Y:S01]  /*5390*/  UMOV UR11, UR43 ;  /* 0x0000002b000b7c82 */ /* 0x000fe20008000000 */
[----:B------:R-:W-:Y:S01]  /*53a0*/  UMOV UR12, UR36 ;  /* 0x00000024000c7c82 */ /* 0x000fe20008000000 */
[----:B------:R-:W-:Y:S08]  /*53b0*/  UPRMT UR7, UR37, 0x654, UR25 ;  /* 0x0000065425077896 */ /* 0x000ff00008000019 */
[----:B------:R1:W-:Y:S02]  /*53c0*/  @!UP1 UTMALDG.3D [UR24], [UR16], desc[UR14] ;  /* 0x00000e18100095b4 */ /* 0x0003e40008011000 */
[----:B-1----:R-:W-:Y:S01]  /*53d0*/  @!P1 ISETP.NE.AND P2, PT, R3, 0x1, PT ;  /* 0x000000010300980c */ /* 0x002fe20003f45270 */
[C---:B--2---:R-:W-:Y:S01]  /*53e0*/  @!P1 IMAD.HI.U32 R14, R13.reuse, R14, RZ ;  /* 0x0000000e0d0e9227 */ /* 0x044fe200078e00ff */
[----:B---3--:R-:W-:Y:S01]  /*53f0*/  @!P1 ISETP.NE.AND P0, PT, R10, 0x1, PT ;  /* 0x000000010a00980c */ /* 0x008fe20003f05270 */
[----:B------:R1:W-:Y:S01]  /*5400*/  @!UP0 UTMALDG.3D [UR8], [UR16], desc[UR14] ;  /* 0x00000e08100085b4 */ /* 0x0003e20008011000 */
[----:B------:R1:W-:Y:S01]  /*5410*/  @!P4 SYNCS.ARRIVE.TRANS64.RED.A0TR RZ, [UR4+0x60], R20 ;  /* 0x00006014ffffc9a7 */ /* 0x0003e20008300404 */
[C---:B------:R-:W-:Y:S01]  /*5420*/  @!P1 IMAD.HI.U32 R11, R8.reuse, R11, RZ ;  /* 0x0000000b080b9227 */ /* 0x040fe200078e00ff */
[----:B------:R-:W-:Y:S04]  /*5430*/  @!P1 SHF.R.U32.HI R14, RZ, R15, R14 ;  /* 0x0000000fff0e9219 */ /* 0x000fe8000001160e */
[----:B----4-:R-:W-:Y:S02]  /*5440*/  @!P1 SHF.R.U32.HI R9, RZ, R0, R11 ;  /* 0x00000000ff099219 */ /* 0x010fe4000001160b */
[----:B------:R-:W-:Y:S02]  /*5450*/  @!P1 SEL R14, R13, R14, !P2 ;  /* 0x0000000e0d0e9207 */ /* 0x000fe40005000000 */
[----:B------:R-:W-:Y:S05]  /*5460*/  @!P1 SEL R9, R8, R9, !P0 ;  /* 0x0000000908099207 */ /* 0x000fea0004000000 */
[----:B------:R-:W-:Y:S01]  /*5470*/  @!P1 IMAD.IADD R0, R9, 0x1, -R14 ;  /* 0x0000000109009824 */ /* 0x000fe200078e0a0e */
[----:B------:R-:W-:Y:S01]  /*5480*/  SYNCS.ARRIVE.TRANS64.RED.A1T0 RZ, [UR7], RZ ;  /* 0x000000ffffff79a7 */ /* 0x000fe20008100407 */
[----:B------:R-:W-:Y:S02]  /*5490*/  @!P1 IMAD.IADD R9, R14, 0x1, -R9 ;  /* 0x000000010e099824 */ /* 0x000fe400078e0a09 */
[----:B------:R-:W-:Y:S02]  /*54a0*/  @!P1 IMAD R13, R0, R3, R13 ;  /* 0x00000003000d9224 */ /* 0x000fe400078e020d */
[----:B------:R-:W-:Y:S01]  /*54b0*/  @!P1 IMAD R8, R9, R10, R8 ;  /* 0x0000000a09089224 */ /* 0x000fe200078e0208 */
[----:B------:R-:W2:Y:S02]  /*54c0*/  SYNCS.PHASECHK.TRANS64.TRYWAIT P5, [UR4+0x88], R12 ;  /* 0x0000880cff0075a7 */ /* 0x000ea400080a1104 */
[----:B-12---:R-:W-:Y:S05]  /*54d0*/  @!P5 BRA `(.L_x_98) ;  /* 0x000000400088d947 */ /* 0x006fea0003800000 */
.L_x_193:
[----:B-1----:R-:W-:Y:S01]  /*54e0*/  @!P4 IADD3 R3, P0, PT, R38, 0x580, RZ ;  /* 0x000005802603c810 */ /* 0x002fe20007f1e0ff */
[----:B------:R-:W-:Y:S01]  /*54f0*/  VOTEU.ALL UP0, P4 ;  /* 0x0000000000ff7886 */ /* 0x000fe20002000000 */
[----:B------:R-:W-:Y:S01]  /*5500*/  VOTEU.ALL UP1, P4 ;  /* 0x0000000000ff7886 */ /* 0x000fe20002020000 */
[----:B------:R-:W-:Y:S01]  /*5510*/  UMOV UR14, 0x0 ;  /* 0x00000000000e7882 */ /* 0x000fe20000000000 */
[----:B------:R-:W-:Y:S01]  /*5520*/  @!P4 R2UR UR8, R3 ;  /* 0x000000000308c2ca */ /* 0x000fe200000e0000 */
[----:B------:R-:W-:Y:S01]  /*5530*/  @!P4 IMAD.X R0, RZ, RZ, R39, P0 ;  /* 0x000000ffff00c224 */ /* 0x000fe200000e0627 */
[----:B------:R-:W-:Y:S01]  /*5540*/  @!UP0 UIADD3 UR17, UPT, UPT, UR4, 0x68, URZ ;  /* 0x0000006804118890 */ /* 0x000fe2000fffe0ff */
[----:B------:R-:W-:Y:S01]  /*5550*/  ISETP.NE.AND P0, PT, R36, 0x2, PT ;  /* 0x000000022400780c */ /* 0x000fe20003f05270 */
[----:B------:R-:W-:Y:S01]  /*5560*/  @!UP0 UIADD3 UR18, UPT, UPT, UR42, 0x30, URZ ;  /* 0x000000302a128890 */ /* 0x000fe2000fffe0ff */
[----:B------:R-:W-:Y:S01]  /*5570*/  LOP3.LUT R37, R37, 0x1, RZ, 0x3c, !PT ;  /* 0x0000000125257812 */ /* 0x000fe200078e3cff */
[----:B------:R-:W-:Y:S01]  /*5580*/  @!UP0 UIADD3 UR16, UPT, UPT, UR4, 0x3200, URZ ;  /* 0x0000320004108890 */ /* 0x000fe2000fffe0ff */
[----:B------:R-:W-:Y:S01]  /*5590*/  @!P4 R2UR UR7, R0 ;  /* 0x000000000007c2ca */ /* 0x000fe200000e0000 */
[----:B------:R-:W-:Y:S01]  /*55a0*/  UMOV UR15, 0x10000000 ;  /* 0x10000000000f7882 */ /* 0x000fe20000000000 */
[----:B------:R-:W-:Y:S01]  /*55b0*/  UMOV UR19, UR43 ;  /* 0x0000002b00137c82 */ /* 0x000fe20008000000 */
[----:B------:R-:W-:Y:S01]  /*55c0*/  UMOV UR20, UR36 ;  /* 0x0000002400147c82 */ /* 0x000fe20008000000 */
[----:B------:R-:W-:Y:S01]  /*55d0*/  @!UP0 UIADD3 UR10, UPT, UPT, UR42, 0x70, URZ ;  /* 0x000000702a0a8890 */ /* 0x000fe2000fffe0ff */
[----:B------:R-:W-:Y:S01]  /*55e0*/  SEL R3, RZ, 0x1, P0 ;  /* 0x00000001ff037807 */ /* 0x000fe20000000000 */
[----:B------:R-:W-:Y:S01]  /*55f0*/  IMAD.U32 R10, RZ, RZ, UR8 ;  /* 0x00000008ff0a7e24 */ /* 0x000fe2000f8e00ff */
[----:B------:R-:W-:Y:S01]  /*5600*/  @!UP0 UIADD3 UR8, UPT, UPT, UR4, 0x3a00, URZ ;  /* 0x00003a0004088890 */ /* 0x000fe2000fffe0ff */
[----:B------:R-:W-:Y:S01]  /*5610*/  IMAD.IADD R20, R8, 0x1, R62 ;  /* 0x0000000108147824 */ /* 0x000fe200078e023e */
[----:B------:R-:W-:Y:S01]  /*5620*/  VOTEU.ALL UP0, P4 ;  /* 0x0000000000ff7886 */ /* 0x000fe20002000000 */
[----:B------:R-:W-:Y:S01]  /*5630*/  UMOV UR11, UR43 ;  /* 0x0000002b000b7c82 */ /* 0x000fe20008000000 */
[----:B------:R-:W-:Y:S01]  /*5640*/  @!P4 R2UR UR22, R10 ;  /* 0x000000000a16c2ca */ /* 0x000fe200000e0000 */
[----:B------:R-:W-:Y:S01]  /*5650*/  UMOV UR12, UR36 ;  /* 0x00000024000c7c82 */ /* 0x000fe20008000000 */
[----:B------:R-:W-:Y:S01]  /*5660*/  IMAD.U32 R11, RZ, RZ, UR7 ;  /* 0x00000007ff0b7e24 */ /* 0x000fe2000f8e00ff */
[----:B------:R-:W-:Y:S01]  /*5670*/  UMOV UR9, UR17 ;  /* 0x0000001100097c82 */ /* 0x000fe20008000000 */
[----:B------:R-:W-:Y:S01]  /*5680*/  @P3 R2UR UR36, R33 ;  /* 0x00000000212432ca */ /* 0x000fe200000e0000 */
[----:B------:R-:W-:Y:S01]  /*5690*/  IMAD.IADD R21, R13, 0x1, R64 ;  /* 0x000000010d157824 */ /* 0x000fe200078e0240 */
[----:B------:R-:W-:Y:S02]  /*56a0*/  LOP3.LUT R34, R34, R3, RZ, 0x3c, !PT ;  /* 0x0000000322227212 */ /* 0x000fe400078e3cff */
[----:B------:R-:W-:Y:S02]  /*56b0*/  @!P4 R2UR UR23, R11 ;  /* 0x000000000b17c2ca */ /* 0x000fe400000e0000 */
[----:B------:R-:W-:Y:S11]  /*56c0*/  SEL R36, R36, RZ, P0 ;  /* 0x000000ff24247207 */ /* 0x000ff60000000000 */
[----:B------:R2:W-:Y:S01]  /*56d0*/  @!UP1 UTMALDG.3D [UR16], [UR22], desc[UR14] ;  /* 0x00000e10160095b4 */ /* 0x0005e20008011000 */
[----:B------:R2:W-:Y:S01]  /*56e0*/  @!UP0 UTMALDG.3D [UR8], [UR22], desc[UR14] ;  /* 0x00000e08160085b4 */ /* 0x0005e20008011000 */
[----:B------:R2:W-:Y:S01]  /*56f0*/  @!P4 SYNCS.ARRIVE.TRANS64.RED.A0TR RZ, [UR4+0x68], R27 ;  /* 0x0000681bffffc9a7 */ /* 0x0005e20008300404 */
[----:B------:R-:W-:Y:S01]  /*5700*/  UPLOP3.LUT UP0, UPT, UPT, UPT, UPT, 0x80, 0x8 ;  /* 0x000000000008789c */ /* 0x000fe20003f0f070 */
[----:B------:R-:W-:Y:S01]  /*5710*/  SYNCS.ARRIVE.TRANS64.RED.A1T0 RZ, [UR5], RZ ;  /* 0x000000ffffff79a7 */ /* 0x000fe20008100405 */
[----:B------:R-:W-:Y:S09]  /*5720*/  @P3 BRA `(.L_x_99) ;  /* 0xfffffff0002c3947 */ /* 0x000ff2000383ffff */
[----:B------:R-:W-:-:S04]  /*5730*/  SHF.L.U32 R3, R37, 0x1f, RZ ;  /* 0x0000001f25037819 */ /* 0x000fc800000006ff */
[----:B------:R-:W1:Y:S02]  /*5740*/  SYNCS.PHASECHK.TRANS64.TRYWAIT P0, [UR4+0x70], R3 ;  /* 0x00007003ff0075a7 */ /* 0x000e640008001104 */
[----:B-1----:R-:W-:Y:S05]  /*5750*/  @!P0 BRA `(.L_x_100) ;  /* 0x0000004000008947 */ /* 0x002fea0003800000 */
.L_x_195:
[----:B------:R-:W3:Y:S02]  /*5760*/  SYNCS.PHASECHK.TRANS64.TRYWAIT P0, [UR4+0x78], R3 ;  /* 0x00007803ff0075a7 */ /* 0x000ee40008001104 */
[----:B---3--:R-:W-:Y:S05]  /*5770*/  @!P0 BRA `(.L_x_101) ;  /* 0x0000004000108947 */ /* 0x008fea0003800000 */
.L_x_197:
[----:B------:R-:W3:Y:S02]  /*5780*/  SYNCS.PHASECHK.TRANS64.TRYWAIT P0, [UR4+0x80], R3 ;  /* 0x00008003ff0075a7 */ /* 0x000ee40008001104 */
[----:B---3--:R-:W-:Y:S05]  /*5790*/  @!P0 BRA `(.L_x_102) ;  /* 0x0000004000208947 */ /* 0x008fea0003800000 */
.L_x_199:
[----:B-1----:R-:W-:-:S07]  /*57a0*/  MOV R0, UR4 ;  /* 0x0000000400007c02 */ /* 0x002fce0008000f00 */
.L_x_103:
[----:B-1----:R-:W-:-:S04]  /*57b0*/  SHF.L.U32 R3, R37, 0x1f, RZ ;  /* 0x0000001f25037819 */ /* 0x002fc800000006ff */
[----:B------:R1:W3:Y:S03]  /*57c0*/  SYNCS.PHASECHK.TRANS64.TRYWAIT P0, [R0+URZ+0x88], R3 ;  /* 0x00008803000075a7 */ /* 0x0002e600080011ff */
[----:B---3--:R-:W-:Y:S05]  /*57d0*/  @!P0 NANOSLEEP.SYNCS 0x989680 ;  /* 0x009896800000895d */ /* 0x008fea0003900000 */
[----:B------:R-:W3:Y:S02]  /*57e0*/  @!P0 SYNCS.PHASECHK.TRANS64 P0, [R0+URZ+0x88], R3 ;  /* 0x00008803000085a7 */ /* 0x000ee400080010ff */
[----:B--23--:R-:W-:Y:S05]  /*57f0*/  @P0 EXIT ;  /* 0x000000000000094d */ /* 0x00cfea0003800000 */
[----:B------:R-:W-:Y:S05]  /*5800*/  BRA `(.L_x_103) ;  /* 0xfffffffc00e87947 */ /* 0x000fea000383ffff */
.L_x_88:
[----:B------:R-:W-:-:S06]  /*5810*/  UISETP.GE.AND UP0, UPT, UR10, 0x4, UPT ;  /* 0x000000040a00788c */ /* 0x000fcc000bf06270 */
[----:B------:R-:W-:-:S13]  /*5820*/  PLOP3.LUT P0, PT, PT, PT, UP0, 0x80, 0x8 ;  /* 0x000000000008781c */ /* 0x000fda0003f0f008 */
[----:B-1----:R-:W-:Y:S05]  /*5830*/  @!P0 EXIT ;  /* 0x000000000000894d */ /* 0x002fea0003800000 */
[----:B------:R-:W-:Y:S01]  /*5840*/  BAR.SYNC.DEFER_BLOCKING 0x6, 0xa0 ;  /* 0x0182800000007b1d */ /* 0x000fe20000010000 */
[----:B------:R-:W-:Y:S02]  /*5850*/  IMAD.SHL.U32 R4, R70, 0x200000, RZ ;  /* 0x0020000046047824 */ /* 0x000fe400078e00ff */
[----:B------:R-:W-:Y:S02]  /*5860*/  HFMA2 R75, -RZ, RZ, 0, 5.9604644775390625e-08 ;  /* 0x00000001ff4b7431 */ /* 0x000fe400000001ff */
[C---:B------:R-:W-:Y:S01]  /*5870*/  IMAD.SHL.U32 R69, R76.reuse, 0x10, RZ ;  /* 0x000000104c457824 */ /* 0x040fe200078e00ff */
[----:B------:R-:W-:Y:S01]  /*5880*/  MOV R73, RZ ;  /* 0x000000ff00497202 */ /* 0x000fe20000000f00 */
[----:B------:R-:W-:Y:S01]  /*5890*/  IMAD.U32 R33, R76, 0x10000, RZ ;  /* 0x000100004c217824 */ /* 0x000fe200078e00ff */
[----:B------:R-:W-:Y:S01]  /*58a0*/  UMOV UR44, 0x400 ;  /* 0x00000400002c7882 */ /* 0x000fe20000000000 */
[----:B------:R-:W1:Y:S01]  /*58b0*/  LDC R67, c[0x0][0x370] ;  /* 0x0000dc00ff437b82 */ /* 0x000e620000000800 */
[----:B------:R-:W-:Y:S01]  /*58c0*/  ULEA UR44, UR37, UR44, 0x18 ;  /* 0x0000002c252c7291 */ /* 0x000fe2000f8ec0ff */
[----:B------:R-:W-:Y:S01]  /*58d0*/  LOP3.LUT R4, R4, 0x200000, RZ, 0xc0, !PT ;  /* 0x0020000004047812 */ /* 0x000fe200078ec0ff */
[----:B------:R-:W-:Y:S01]  /*58e0*/  IMAD.SHL.U32 R68, R76, 0x2, RZ ;  /* 0x000000024c447824 */ /* 0x000fe200078e00ff */
[C---:B------:R-:W-:Y:S01]  /*58f0*/  LOP3.LUT R5, R69.reuse, 0x40, RZ, 0xc0, !PT ;  /* 0x0000004045057812 */ /* 0x040fe200078ec0ff */
[----:B------:R-:W-:Y:S01]  /*5900*/  IMAD.SHL.U32 R3, R70, 0x200, RZ ;  /* 0x0000020046037824 */ /* 0x000fe200078e00ff */
[----:B------:R-:W-:Y:S01]  /*5910*/  LOP3.LUT R2, R69, 0x5b0, RZ, 0xc0, !PT ;  /* 0x000005b045027812 */ /* 0x000fe200078ec0ff */
[----:B------:R-:W-:Y:S01]  /*5920*/  UIADD3 UR4, UPT, UPT, UR44, 0x200, URZ ;  /* 0x000002002c047890 */ /* 0x000fe2000fffe0ff */
[----:B------:R-:W2:Y:S01]  /*5930*/  LDC R28, c[0x0][0xb0c] ;  /* 0x0002c300ff1c7b82 */ /* 0x000ea20000000800 */
[----:B------:R-:W-:Y:S01]  /*5940*/  LOP3.LUT R33, R4, 0x400000, R33, 0xf8, !PT ;  /* 0x0040000004217812 */ /* 0x000fe200078ef821 */
[----:B------:R-:W-:Y:S01]  /*5950*/  IMAD.MOV.U32 R30, RZ, RZ, RZ ;  /* 0x000000ffff1e7224 */ /* 0x000fe200078e00ff */
[----:B------:R-:W-:Y:S01]  /*5960*/  LOP3.LUT R68, R5, 0x8, R68, 0xf8, !PT ;  /* 0x0000000805447812 */ /* 0x000fe200078ef844 */
[----:B------:R-:W-:Y:S01]  /*5970*/  IMAD.MOV.U32 R74, RZ, RZ, RZ ;  /* 0x000000ffff4a7224 */ /* 0x000fe200078e00ff */
[----:B------:R-:W-:Y:S01]  /*5980*/  LOP3.LUT R3, R2, 0x200, R3, 0xf8, !PT ;  /* 0x0000020002037812 */ /* 0x000fe200078ef803 */
[----:B------:R-:W-:Y:S01]  /*5990*/  IMAD.MOV.U32 R80, RZ, RZ, RZ ;  /* 0x000000ffff507224 */ /* 0x000fe200078e00ff */
[----:B------:R-:W-:Y:S01]  /*59a0*/  LOP3.LUT P0, RZ, R69, 0x40, RZ, 0xc0, !PT ;  /* 0x0000004045ff7812 */ /* 0x000fe2000780c0ff */
[----:B------:R-:W3:Y:S01]  /*59b0*/  LDC R65, c[0x0][0xb20] ;  /* 0x0002c800ff417b82 */ /* 0x000ee20000000800 */
[----:B------:R-:W4:Y:S01]  /*59c0*/  LDS R0, [UR44+0x150] ;  /* 0x0001502cff007984 */ /* 0x000f220008000800 */
[----:B------:R-:W-:Y:S01]  /*59d0*/  LOP3.LUT R68, R3, R68, RZ, 0xfc, !PT ;  /* 0x0000004403447212 */ /* 0x000fe200078efcff */
[----:B------:R-:W-:Y:S01]  /*59e0*/  IMAD.U32 R71, RZ, RZ, UR4 ;  /* 0x00000004ff477e24 */ /* 0x000fe2000f8e00ff */
[----:B------:R-:W-:Y:S01]  /*59f0*/  LOP3.LUT R76, R76, 0x60, RZ, 0xc0, !PT ;  /* 0x000000604c4c7812 */ /* 0x000fe200078ec0ff */
[----:B------:R-:W1:Y:S03]  /*5a00*/  LDCU.64 UR50, c[0x0][0x348] ;  /* 0x00006900ff3277ac */ /* 0x000e660008000a00 */
[----:B------:R-:W1:Y:S01]  /*5a10*/  LDC R27, c[0x0][0xb30] ;  /* 0x0002cc00ff1b7b82 */ /* 0x000e620000000800 */
[----:B------:R-:W1:Y:S01]  /*5a20*/  LDCU.64 UR38, c[0x0][0x888] ;  /* 0x00011100ff2677ac */ /* 0x000e620008000a00 */
[----:B------:R-:W-:Y:S01]  /*5a30*/  UMOV UR45, URZ ;  /* 0x000000ff002d7c82 */ /* 0x000fe20008000000 */
[----:B------:R-:W-:-:S05]  /*5a40*/  UMOV UR48, URZ ;  /* 0x000000ff00307c82 */ /* 0x000fca0008000000 */
[----:B------:R-:W1:Y:S08]  /*5a50*/  LDC.64 R56, c[0x0][0x888] ;  /* 0x00022200ff387b82 */ /* 0x000e700000000a00 */
[----:B------:R-:W1:Y:S08]  /*5a60*/  LDC.64 R60, c[0x0][0xb10] ;  /* 0x0002c400ff3c7b82 */ /* 0x000e700000000a00 */
[----:B------:R-:W1:Y:S08]  /*5a70*/  LDC.64 R24, c[0x0][0xb18] ;  /* 0x0002c600ff187b82 */ /* 0x000e700000000a00 */
[----:B------:R-:W1:Y:S01]  /*5a80*/  LDC.64 R22, c[0x0][0xb28] ;  /* 0x0002ca00ff167b82 */ /* 0x000e620000000a00 */
[----:B----4-:R-:W-:Y:S01]  /*5a90*/  IMAD.IADD R33, R0, 0x1, R33 ;  /* 0x0000000100217824 */ /* 0x010fe200078e0221 */
[----:B------:R-:W-:-:S06]  /*5aa0*/  P2R R0, PR, RZ, 0x1 ;  /* 0x00000001ff007803 */ /* 0x000fcc0000000000 */
[----:B------:R-:W4:Y:S08]  /*5ab0*/  LDC.64 R58, c[0x0][0x890] ;  /* 0x00022400ff3a7b82 */ /* 0x000f300000000a00 */
[----:B------:R-:W1:Y:S08]  /*5ac0*/  LDC.64 R54, c[0x0][0x8b0] ;  /* 0x00022c00ff367b82 */ /* 0x000e700000000a00 */
[----:B------:R-:W1:Y:S08]  /*5ad0*/  LDC.64 R52, c[0x0][0x8a8] ;  /* 0x00022a00ff347b82 */ /* 0x000e700000000a00 */
[----:B--23--:R-:W1:Y:S02]  /*5ae0*/  LDC R66, c[0x0][0x374] ;  /* 0x0000dd00ff427b82 */ /* 0x00ce640000000800 */
.L_x_147:
[C---:B------:R-:W-:Y:S02]  /*5af0*/  LEA R0, R80.reuse, UR44, 0x3 ;  /* 0x0000002c50007c11 */ /* 0x040fe4000f8e18ff */
[----:B------:R-:W-:Y:S02]  /*5b00*/  SHF.L.U32 R3, R73, 0x1f, RZ ;  /* 0x0000001f49037819 */ /* 0x000fe400000006ff */
[----:B------:R-:W-:Y:S02]  /*5b10*/  LEA R16, R80, UR44, 0x4 ;  /* 0x0000002c50107c11 */ /* 0x000fe4000f8e20ff */
[----:B--2---:R-:W2:Y:S02]  /*5b20*/  SYNCS.PHASECHK.TRANS64.TRYWAIT P0, [R0+URZ+0xa0], R3 ;  /* 0x0000a003000075a7 */ /* 0x004ea400080011ff */
[----:B--2---:R-:W-:Y:S05]  /*5b30*/  @!P0 BRA `(.L_x_104) ;  /* 0x0000003c00508947 */ /* 0x004fea0003800000 */
.L_x_200:
[----:B------:R-:W3:Y:S01]  /*5b40*/  LDC.64 R12, c[0x0][0xb10] ;  /* 0x0002c400ff0c7b82 */ /* 0x000ee20000000a00 */
[----:B------:R-:W4:Y:S01]  /*5b50*/  LDS.128 R16, [R16+0x130] ;  /* 0x0001300010107984 */ /* 0x000f220000000c00 */
[----:B-1----:R-:W-:Y:S01]  /*5b60*/  ISETP.NE.AND P1, PT, R27, 0x1, PT ;  /* 0x000000011b00780c */ /* 0x002fe20003f25270 */
[----:B--2---:R-:W-:Y:S01]  /*5b70*/  VIADD R0, R0, 0xb0 ;  /* 0x000000b000007836 */ /* 0x004fe20000000000 */
[----:B------:R-:W-:Y:S04]  /*5b80*/  ISETP.GE.AND P0, PT, R26, 0x1, PT ;  /* 0x000000011a00780c */ /* 0x000fe80003f06270 */
[----:B------:R-:W1:Y:S01]  /*5b90*/  LDC.64 R10, c[0x0][0xb18] ;  /* 0x0002c600ff0a7b82 */ /* 0x000e620000000a00 */
[----:B------:R-:W-:Y:S01]  /*5ba0*/  PRMT R0, RZ, 0x654, R0 ;  /* 0x00000654ff007816 */ /* 0x000fe20000000000 */
[----:B------:R-:W-:Y:S01]  /*5bb0*/  @!PT LDS RZ, [RZ] ;  /* 0x00000000fffff984 */ /* 0x000fe20000000800 */
[----:B------:R-:W-:Y:S01]  /*5bc0*/  @!PT LDS RZ, [RZ] ;  /* 0x00000000fffff984 */ /* 0x000fe20000000800 */
[----:B------:R-:W-:Y:S01]  /*5bd0*/  @!PT LDS RZ, [RZ] ;  /* 0x00000000fffff984 */ /* 0x000fe20000000800 */
[----:B------:R-:W-:Y:S01]  /*5be0*/  @!PT LDS RZ, [RZ] ;  /* 0x00000000fffff984 */ /* 0x000fe20000000800 */
[----:B------:R2:W-:Y:S06]  /*5bf0*/  MEMBAR.ALL.CTA ;  /* 0x0000000000007992 */ /* 0x0005ec0000008000 */
[----:B--2---:R-:W2:Y:S01]  /*5c00*/  FENCE.VIEW.ASYNC.S ;  /* 0x00000000000073c6 */ /* 0x004ea20000000000 */
[----:B------:R-:W1:Y:S08]  /*5c10*/  @!P1 LDC R14, c[0x0][0xb20] ;  /* 0x0002c800ff0e9b82 */ /* 0x000e700000000800 */
[----:B------:R-:W1:Y:S01]  /*5c20*/  @!P1 LDC R9, c[0x0][0xb0c] ;  /* 0x0002c300ff099b82 */ /* 0x000e620000000800 */
[----:B--2---:R2:W-:Y:S01]  /*5c30*/  SYNCS.ARRIVE.TRANS64.RED.A1T0 RZ, [R0+URZ], RZ ;  /* 0x000000ff00ff79a7 */ /* 0x0045e200081004ff */
[----:B----4-:R-:W-:Y:S04]  /*5c40*/  LOP3.LUT P4, RZ, R18, 0x1, RZ, 0xc0, !PT ;  /* 0x0000000112ff7812 */ /* 0x010fe8000788c0ff */
[----:B------:R-:W-:Y:S09]  /*5c50*/  P2R R77, PR, RZ, 0x10 ;  /* 0x00000010ff4d7803 */ /* 0x000ff20000000000 */
[----:B------:R-:W-:Y:S02]  /*5c60*/  @P4 MOV R31, R16 ;  /* 0x00000010001f4202 */ /* 0x000fe40000000f00 */
[----:B------:R-:W-:Y:S01]  /*5c70*/  @P4 LOP3.LUT R29, R17, 0xffff, RZ, 0xc0, !PT ;  /* 0x0000ffff111d4812 */ /* 0x000fe200078ec0ff */
[----:B--23--:R-:W-:Y:S06]  /*5c80*/  @!P0 BRA `(.L_x_105) ;  /* 0x0000000000a48947 */ /* 0x00cfec0003800000 */
[----:B------:R-:W-:Y:S01]  /*5c90*/  IMAD.HI.U32 R36, R66, R25, RZ ;  /* 0x0000001942247227 */ /* 0x000fe200078e00ff */
[----:B------:R-:W-:Y:S02]  /*5ca0*/  ISETP.NE.AND P0, PT, R24, 0x1, PT ;  /* 0x000000011800780c */ /* 0x000fe40003f05270 */
[----:B------:R-:W-:Y:S01]  /*5cb0*/  ISETP.NE.AND P2, PT, R26, 0x1, PT ;  /* 0x000000011a00780c */ /* 0x000fe20003f45270 */
[-C--:B------:R-:W-:Y:S01]  /*5cc0*/  IMAD.HI.U32 R34, R67, R60.reuse, RZ ;  /* 0x0000003c43227227 */ /* 0x080fe200078e00ff */
[----:B------:R-:W-:Y:S02]  /*5cd0*/  SHF.R.U32.HI R37, RZ, R65, R36 ;  /* 0x00000041ff257219 */ /* 0x000fe40000011624 */
[----:B------:R-:W-:Y:S01]  /*5ce0*/  ISETP.NE.AND P3, PT, R28, 0x1, PT ;  /* 0x000000011c00780c */ /* 0x000fe20003f65270 */
[----:B------:R-:W-:Y:S01]  /*5cf0*/  IMAD.HI.U32 R40, R29, R25, RZ ;  /* 0x000000191d287227 */ /* 0x000fe200078e00ff */
[----:B------:R-:W-:Y:S02]  /*5d00*/  SHF.R.U32.HI R34, RZ, R61, R34 ;  /* 0x0000003dff227219 */ /* 0x000fe40000011622 */
[----:B------:R-:W-:Y:S01]  /*5d10*/  SEL R3, R66, R37, !P0 ;  /* 0x0000002542037207 */ /* 0x000fe20004000000 */
[----:B------:R-:W-:Y:S01]  /*5d20*/  IMAD.HI.U32 R38, R31, R60, RZ ;  /* 0x0000003c1f267227 */ /* 0x000fe200078e00ff */
[----:B------:R-:W-:Y:S03]  /*5d30*/  SEL R7, R67, R34, !P3 ;  /* 0x0000002243077207 */ /* 0x000fe60005800000 */
[-C--:B------:R-:W-:Y:S01]  /*5d40*/  IMAD.HI.U32 R34, R3, R22.reuse, RZ ;  /* 0x0000001603227227 */ /* 0x080fe200078e00ff */
[----:B------:R-:W-:Y:S03]  /*5d50*/  SHF.R.U32.HI R38, RZ, R61, R38 ;  /* 0x0000003dff267219 */ /* 0x000fe60000011626 */
[----:B------:R-:W-:Y:S01]  /*5d60*/  IMAD.HI.U32 R36, R7, R22, RZ ;  /* 0x0000001607247227 */ /* 0x000fe200078e00ff */
[----:B------:R-:W-:Y:S02]  /*5d70*/  @P2 SHF.R.U32.HI R3, RZ, R23, R34 ;  /* 0x00000017ff032219 */ /* 0x000fe40000011622 */
[----:B------:R-:W-:Y:S02]  /*5d80*/  SHF.R.U32.HI R34, RZ, R65, R40 ;  /* 0x00000041ff227219 */ /* 0x000fe40000011628 */
[----:B------:R-:W-:Y:S01]  /*5d90*/  @P2 SHF.R.U32.HI R7, RZ, R23, R36 ;  /* 0x00000017ff072219 */ /* 0x000fe20000011624 */
[C---:B------:R-:W-:Y:S01]  /*5da0*/  IMAD R2, R26.reuse, R3, RZ ;  /* 0x000000031a027224 */ /* 0x040fe200078e02ff */
[----:B------:R-:W-:Y:S02]  /*5db0*/  SEL R5, R29, R34, !P0 ;  /* 0x000000221d057207 */ /* 0x000fe40004000000 */
[----:B------:R-:W-:Y:S01]  /*5dc0*/  SEL R3, R31, R38, !P3 ;  /* 0x000000261f037207 */ /* 0x000fe20005800000 */
[----:B------:R-:W-:Y:S01]  /*5dd0*/  IMAD R4, R26, R7, RZ ;  /* 0x000000071a047224 */ /* 0x000fe200078e02ff */
[C---:B------:R-:W-:Y:S01]  /*5de0*/  ISETP.GE.AND P0, PT, R5.reuse, R2, PT ;  /* 0x000000020500720c */ /* 0x040fe20003f06270 */
[----:B------:R-:W-:Y:S03]  /*5df0*/  IMAD.HI.U32 R6, R5, R22, RZ ;  /* 0x0000001605067227 */ /* 0x000fe600078e00ff */
[----:B------:R-:W-:Y:S01]  /*5e00*/  ISETP.GE.OR P0, PT, R3, R4, P0 ;  /* 0x000000040300720c */ /* 0x000fe20000706670 */
[----:B------:R-:W-:Y:S01]  /*5e10*/  IMAD.MOV R4, RZ, RZ, -R3 ;  /* 0x000000ffff047224 */ /* 0x000fe200078e0a03 */
[-C--:B------:R-:W-:Y:S03]  /*5e20*/  SHF.R.U32.HI R6, RZ, R23.reuse, R6 ;  /* 0x00000017ff067219 */ /* 0x080fe60000011606 */
[----:B------:R-:W-:Y:S01]  /*5e30*/  IMAD R31, R28, R4, R31 ;  /* 0x000000041c1f7224 */ /* 0x000fe200078e021f */
[----:B------:R-:W-:Y:S05]  /*5e40*/  SEL R15, R5, R6, !P2 ;  /* 0x00000006050f7207 */ /* 0x000fea0005000000 */
[----:B------:R-:W-:Y:S02]  /*5e50*/  IMAD.MOV R6, RZ, RZ, -R15 ;  /* 0x000000ffff067224 */ /* 0x000fe400078e0a0f */
[C---:B------:R-:W-:Y:S04]  /*5e60*/  @!P0 IMAD.HI.U32 R2, R3.reuse, R22, RZ ;  /* 0x0000001603028227 */ /* 0x040fe800078e00ff */
[----:B------:R-:W-:Y:S01]  /*5e70*/  IMAD R6, R26, R6, R5 ;  /* 0x000000061a067224 */ /* 0x000fe200078e0205 */
[----:B------:R-:W-:Y:S04]  /*5e80*/  @!P0 SHF.R.U32.HI R2, RZ, R23, R2 ;  /* 0x00000017ff028219 */ /* 0x000fe80000011602 */
[----:B------:R-:W-:Y:S02]  /*5e90*/  @!P0 SEL R0, R3, R2, !P2 ;  /* 0x0000000203008207 */ /* 0x000fe40005000000 */
[----:B------:R-:W-:Y:S02]  /*5ea0*/  IADD3 R2, PT, PT, -R5, RZ, RZ ;  /* 0x000000ff05027210 */ /* 0x000fe40007ffe1ff */
[----:B------:R-:W-:Y:S01]  /*5eb0*/  @!P0 IADD3 R8, PT, PT, R15, -R0, RZ ;  /* 0x800000000f088210 */ /* 0x000fe20007ffe0ff */
[----:B------:R-:W-:Y:S02]  /*5ec0*/  @!P0 IMAD R0, R7, R6, R0 ;  /* 0x0000000607008224 */ /* 0x000fe400078e0200 */
[----:B------:R-:W-:Y:S02]  /*5ed0*/  IMAD R29, R24, R2, R29 ;  /* 0x00000002181d7224 */ /* 0x000fe400078e021d */
[----:B------:R-:W-:Y:S02]  /*5ee0*/  @!P0 IMAD R5, R8, R26, R3 ;  /* 0x0000001a08058224 */ /* 0x000fe400078e0203 */
[----:B------:R-:W-:Y:S04]  /*5ef0*/  @!P0 IMAD.MOV.U32 R3, RZ, RZ, R0 ;  /* 0x000000ffff038224 */ /* 0x000fe800078e0000 */
[----:B------:R-:W-:Y:S02]  /*5f00*/  IMAD R31, R3, R28, R31 ;  /* 0x0000001c031f7224 */ /* 0x000fe400078e021f */
[----:B------:R-:W-:Y:S07]  /*5f10*/  IMAD R29, R5, R24, R29 ;  /* 0x00000018051d7224 */ /* 0x000fee00078e021d */
.L_x_105:
[----:B-1----:R-:W-:Y:S01]  /*5f20*/  @!P1 ISETP.NE.AND P0, PT, R10, 0x1, PT ;  /* 0x000000010a00980c */ /* 0x002fe20003f05270 */
[----:B------:R-:W-:Y:S01]  /*5f30*/  @!P1 IMAD.HI.U32 R3, R29, R11, RZ ;  /* 0x0000000b1d039227 */ /* 0x000fe200078e00ff */
[----:B------:R-:W-:Y:S01]  /*5f40*/  R2UR UR42, R21 ;  /* 0x00000000152a72ca */ /* 0x000fe200000e0000 */
[----:B------:R-:W-:Y:S01]  /*5f50*/  BSSY.RECONVERGENT B6, `(.L_x_106) ;  /* 0x0000031000067945 */ /* 0x000fe20003800200 */
[----:B------:R-:W-:Y:S01]  /*5f60*/  R2UR UR41, R20 ;  /* 0x00000000142972ca */ /* 0x000fe200000e0000 */
[----:B------:R-:W-:Y:S01]  /*5f70*/  @!P1 IMAD.HI.U32 R0, R31, R12, RZ ;  /* 0x0000000c1f009227 */ /* 0x000fe200078e00ff */
[----:B------:R-:W-:Y:S02]  /*5f80*/  @!P1 SHF.R.U32.HI R2, RZ, R14, R3 ;  /* 0x0000000eff029219 */ /* 0x000fe40000011603 */
[----:B------:R-:W-:Y:S01]  /*5f90*/  @!P1 ISETP.NE.AND P2, PT, R9, 0x1, PT ;  /* 0x000000010900980c */ /* 0x000fe20003f45270 */
[----:B------:R-:W-:Y:S01]  /*5fa0*/  VIADD R80, R80, 0x1 ;  /* 0x0000000150507836 */ /* 0x000fe20000000000 */
[----:B------:R-:W-:Y:S02]  /*5fb0*/  @!P1 SEL R2, R29, R2, !P0 ;  /* 0x000000021d029207 */ /* 0x000fe40004000000 */
[----:B------:R-:W-:Y:S02]  /*5fc0*/  @!P1 SHF.R.U32.HI R0, RZ, R13, R0 ;  /* 0x0000000dff009219 */ /* 0x000fe40000011600 */
[----:B------:R-:W-:Y:S01]  /*5fd0*/  LOP3.LUT P0, RZ, R71, 0x90, RZ, 0xc0, !PT ;  /* 0x0000009047ff7812 */ /* 0x000fe2000780c0ff */
[----:B------:R-:W-:Y:S01]  /*5fe0*/  USHF.L.U32 UR42, UR42, 0x6, URZ ;  /* 0x000000062a2a7899 */ /* 0x000fe200080006ff */
[----:B------:R-:W-:Y:S01]  /*5ff0*/  @!P1 SEL R3, R31, R0, !P2 ;  /* 0x000000001f039207 */ /* 0x000fe20005000000 */
[----:B------:R-:W-:Y:S01]  /*6000*/  USHF.L.U32 UR41, UR41, 0x7, URZ ;  /* 0x0000000729297899 */ /* 0x000fe200080006ff */
[----:B------:R-:W-:Y:S03]  /*6010*/  @P4 SHF.R.U32.HI R72, RZ, 0x10, R17 ;  /* 0x00000010ff484819 */ /* 0x000fe60000011611 */
[----:B------:R-:W-:Y:S02]  /*6020*/  @!P1 IMAD.IADD R0, R2, 0x1, -R3 ;  /* 0x0000000102009824 */ /* 0x000fe400078e0a03 */
[----:B------:R-:W-:Y:S02]  /*6030*/  @!P1 IMAD.IADD R2, R3, 0x1, -R2 ;  /* 0x0000000103029824 */ /* 0x000fe400078e0a02 */
[----:B------:R-:W-:Y:S02]  /*6040*/  @!P1 IMAD R31, R0, R9, R31 ;  /* 0x00000009001f9224 */ /* 0x000fe400078e021f */
[----:B------:R-:W-:Y:S01]  /*6050*/  @!P1 IMAD R29, R2, R10, R29 ;  /* 0x0000000a021d9224 */ /* 0x000fe200078e021d */
[----:B------:R-:W-:Y:S06]  /*6060*/  @!P0 BRA `(.L_x_107) ;  /* 0x00000000007c8947 */ /* 0x000fec0003800000 */
[----:B------:R-:W1:Y:S01]  /*6070*/  LDCU.64 UR8, c[0x4][0x80] ;  /* 0x01001000ff0877ac */ /* 0x000e620008000a00 */
[----:B------:R-:W-:Y:S01]  /*6080*/  MOV R2, 0x0 ;  /* 0x0000000000027802 */ /* 0x000fe20000000f00 */
[----:B------:R-:W-:Y:S02]  /*6090*/  HFMA2 R12, -RZ, RZ, 0, 5.9604644775390625e-08 ;  /* 0x00000001ff0c7431 */ /* 0x000fe400000001ff */
[----:B------:R-:W-:Y:S01]  /*60a0*/  IMAD.MOV.U32 R8, RZ, RZ, 0x70 ;  /* 0x00000070ff087424 */ /* 0x000fe200078e00ff */
[----:B------:R2:W3:Y:S01]  /*60b0*/  LDC.64 R14, c[0x4][R2] ;  /* 0x01000000020e7b82 */ /* 0x0004e20000000a00 */
[----:B------:R-:W4:Y:S01]  /*60c0*/  LDCU.64 UR6, c[0x4][0x88] ;  /* 0x01001100ff0677ac */ /* 0x000f220008000a00 */
[----:B------:R-:W-:Y:S01]  /*60d0*/  IMAD.MOV.U32 R13, RZ, RZ, RZ ;  /* 0x000000ffff0d7224 */ /* 0x000fe200078e00ff */
[----:B------:R-:W2:Y:S01]  /*60e0*/  LDCU.64 UR4, c[0x4][0x8] ;  /* 0x01000100ff0477ac */ /* 0x000ea20008000a00 */
[----:B-1----:R-:W-:Y:S01]  /*60f0*/  MOV R5, UR9 ;  /* 0x0000000900057c02 */ /* 0x002fe20008000f00 */
[----:B------:R-:W-:Y:S01]  /*6100*/  IMAD.U32 R4, RZ, RZ, UR8 ;  /* 0x00000008ff047e24 */ /* 0x000fe2000f8e00ff */
[----:B----4-:R-:W-:Y:S01]  /*6110*/  MOV R7, UR7 ;  /* 0x0000000700077c02 */ /* 0x010fe20008000f00 */
[----:B------:R-:W-:Y:S01]  /*6120*/  IMAD.U32 R6, RZ, RZ, UR6 ;  /* 0x00000006ff067e24 */ /* 0x000fe2000f8e00ff */
[----:B--2---:R-:W-:Y:S01]  /*6130*/  MOV R11, UR5 ;  /* 0x00000005000b7c02 */ /* 0x004fe20008000f00 */
[----:B------:R-:W-:Y:S02]  /*6140*/  IMAD.U32 R10, RZ, RZ, UR4 ;  /* 0x00000004ff0a7e24 */ /* 0x000fe4000f8e00ff */
[----:B------:R-:W-:Y:S07]  /*6150*/  LEPC R20, `(.L_x_108) ;  /* 0x000000001014794e */ /* 0x000fee0000000000 */
[----:B---3-5:R-:W-:Y:S05]  /*6160*/  CALL.ABS.NOINC R14 ;  /* 0x000000000e007343 */ /* 0x028fea0003c00000 */
.L_x_108:
[----:B------:R-:W1:Y:S01]  /*6170*/  LDCU.64 UR8, c[0x4][0x80] ;  /* 0x01001000ff0877ac */ /* 0x000e620008000a00 */
[----:B------:R-:W2:Y:S01]  /*6180*/  LDC.64 R2, c[0x4][R2] ;  /* 0x0100000002027b82 */ /* 0x000ea20000000a00 */
[----:B------:R-:W-:Y:S02]  /*6190*/  HFMA2 R12, -RZ, RZ, 0, 5.9604644775390625e-08 ;  /* 0x00000001ff0c7431 */ /* 0x000fe400000001ff */
[----:B------:R-:W-:Y:S02]  /*61a0*/  IMAD.MOV.U32 R8, RZ, RZ, 0x70 ;  /* 0x00000070ff087424 */ /* 0x000fe400078e00ff */
[----:B------:R-:W-:Y:S01]  /*61b0*/  IMAD.MOV.U32 R13, RZ, RZ, RZ ;  /* 0x000000ffff0d7224 */ /* 0x000fe200078e00ff */
[----:B------:R-:W3:Y:S01]  /*61c0*/  LDCU.64 UR6, c[0x4][0x88] ;  /* 0x01001100ff0677ac */ /* 0x000ee20008000a00 */
[----:B------:R-:W4:Y:S01]  /*61d0*/  LDCU.64 UR4, c[0x4][0x8] ;  /* 0x01000100ff0477ac */ /* 0x000f220008000a00 */
[----:B-1----:R-:W-:Y:S02]  /*61e0*/  MOV R4, UR8 ;  /* 0x0000000800047c02 */ /* 0x002fe40008000f00 */
[----:B------:R-:W-:Y:S02]  /*61f0*/  MOV R5, UR9 ;  /* 0x0000000900057c02 */ /* 0x000fe40008000f00 */
[----:B---3--:R-:W-:Y:S01]  /*6200*/  MOV R7, UR7 ;  /* 0x0000000700077c02 */ /* 0x008fe20008000f00 */
[----:B------:R-:W-:Y:S01]  /*6210*/  IMAD.U32 R6, RZ, RZ, UR6 ;  /* 0x00000006ff067e24 */ /* 0x000fe2000f8e00ff */
[----:B----4-:R-:W-:Y:S01]  /*6220*/  MOV R11, UR5 ;  /* 0x00000005000b7c02 */ /* 0x010fe20008000f00 */
[----:B------:R-:W-:Y:S02]  /*6230*/  IMAD.U32 R10, RZ, RZ, UR4 ;  /* 0x00000004ff0a7e24 */ /* 0x000fe4000f8e00ff */
[----:B------:R-:W-:Y:S07]  /*6240*/  LEPC R20, `(.L_x_107) ;  /* 0x000000001014794e */ /* 0x000fee0000000000 */
[----:B--2---:R-:W-:Y:S05]  /*6250*/  CALL.ABS.NOINC R2 ;  /* 0x0000000002007343 */ /* 0x004fea0003c00000 */
.L_x_107:
[----:B------:R-:W-:Y:S05]  /*6260*/  BSYNC.RECONVERGENT B6 ;  /* 0x0000000000067941 */ /* 0x000fea0003800200 */
.L_x_106:
[C---:B------:R-:W-:Y:S02]  /*6270*/  ISETP.NE.U32.AND P3, PT, R58.reuse, RZ, PT ;  /* 0x000000ff3a00720c */ /* 0x040fe40003f65070 */
[----:B------:R-:W-:Y:S02]  /*6280*/  ISETP.NE.U32.AND P0, PT, RZ, UR38, PT ;  /* 0x00000026ff007c0c */ /* 0x000fe4000bf05070 */
[C---:B------:R-:W-:Y:S02]  /*6290*/  ISETP.NE.AND.EX P3, PT, R59.reuse, RZ, PT, P3 ;  /* 0x000000ff3b00720c */ /* 0x040fe40003f65330 */
[----:B------:R-:W-:Y:S02]  /*62a0*/  ISETP.NE.U32.AND P4, PT, R58, RZ, PT ;  /* 0x000000ff3a00720c */ /* 0x000fe40003f85070 */
[----:B------:R-:W-:Y:S02]  /*62b0*/  ISETP.NE.AND.EX P0, PT, RZ, UR39, PT, P0 ;  /* 0x00000027ff007c0c */ /* 0x000fe4000bf05300 */
[----:B------:R-:W-:Y:S02]  /*62c0*/  ISETP.NE.U32.AND P2, PT, R54, RZ, PT ;  /* 0x000000ff3600720c */ /* 0x000fe40003f45070 */
[----:B------:R-:W-:Y:S02]  /*62d0*/  ISETP.NE.U32.AND P1, PT, RZ, UR38, PT ;  /* 0x00000026ff007c0c */ /* 0x000fe4000bf25070 */
[----:B------:R-:W-:Y:S03]  /*62e0*/  ISETP.NE.AND.EX P4, PT, R59, RZ, P0, P4 ;  /* 0x000000ff3b00720c */ /* 0x000fe60000785340 */
[----:B------:R-:W-:Y:S10]  /*62f0*/  @!P3 BRA `(.L_x_109) ;  /* 0x00000000002cb947 */ /* 0x000ff40003800000 */
[----:B------:R-:W-:Y:S01]  /*6300*/  ISETP.NE.U32.AND P0, PT, R56, RZ, PT ;  /* 0x000000ff3800720c */ /* 0x000fe20003f05070 */
[----:B------:R-:W-:Y:S03]  /*6310*/  IMAD.MOV.U32 R63, RZ, RZ, 0x1 ;  /* 0x00000001ff3f7424 */ /* 0x000fe600078e00ff */
[----:B------:R-:W-:Y:S11]  /*6320*/  ISETP.NE.AND.EX P0, PT, R57, RZ, PT, P0 ;  /* 0x000000ff3900720c */ /* 0x000ff60003f05300 */
[----:B------:R-:W-:Y:S02]  /*6330*/  @!UPT UIADD3 URZ, UPT, UPT, URZ, URZ, URZ ;  /* 0x000000fffffff290 */ /* 0x000fe4000fffe0ff */
[----:B------:R-:W1:Y:S01]  /*6340*/  @P0 LDC.64 R2, c[0x0][0x888] ;  /* 0x00022200ff020b82 */ /* 0x000e620000000a00 */
[----:B------:R-:W-:Y:S04]  /*6350*/  @P0 IMAD R0, R58, UR36, RZ ;  /* 0x000000243a000c24 */ /* 0x000fe8000f8e02ff */
[----:B-1----:R-:W-:Y:S04]  /*6360*/  @P0 IMAD.WIDE R2, R0, 0x4, R2 ;  /* 0x0000000400020825 */ /* 0x002fe800078e0202 */
[----:B------:R-:W-:Y:S01]  /*6370*/  HFMA2 R0, -RZ, RZ, 0, 5.9604644775390625e-08 ;  /* 0x00000001ff007431 */ /* 0x000fe200000001ff */
[----:B-----5:R1:W5:Y:S04]  /*6380*/  @P0 LDG.E R35, desc[UR46][R2.64] ;  /* 0x0000002e02230981 */ /* 0x020368000c1e1900 */
[----:B------:R-:W-:Y:S01]  /*6390*/  @!P0 PRMT R63, R0, 0x7610, R63 ;  /* 0x00007610003f8816 */ /* 0x000fe2000000003f */
[----:B-1----:R-:W2:Y:S06]  /*63a0*/  @!P0 LDC R35, c[0x0][0x880] ;  /* 0x00022000ff238b82 */ /* 0x002eac0000000800 */
.L_x_109:
[----:B------:R-:W-:Y:S02]  /*63b0*/  ISETP.NE.AND.EX P2, PT, R55, RZ, PT, P2 ;  /* 0x000000ff3700720c */ /* 0x000fe40003f45320 */
[----:B------:R-:W-:Y:S02]  /*63c0*/  PLOP3.LUT P0, PT, PT, PT, PT, 0x8, 0x80 ;  /* 0x000000000080781c */ /* 0x000fe40003f0e170 */
[----:B------:R-:W-:Y:S02]  /*63d0*/  ISETP.NE.AND.EX P1, PT, RZ, UR39, PT, P1 ;  /* 0x00000027ff007c0c */ /* 0x000fe4000bf25310 */
[----:B------:R-:W-:Y:S07]  /*63e0*/  @!P4 PLOP3.LUT P0, PT, P3, PT, PT, 0x80, 0x8 ;  /* 0x000000000008c81c */ /* 0x000fee0001f0f070 */
[----:B------:R-:W-:Y:S06]  /*63f0*/  @!P2 BRA `(.L_x_110) ;  /* 0x000000000020a947 */ /* 0x000fec0003800000 */
[----:B------:R-:W-:Y:S04]  /*6400*/  ISETP.NE.U32.AND P2, PT, R52, RZ, PT ;  /* 0x000000ff3400720c */ /* 0x000fe80003f45070 */
[----:B------:R-:W-:Y:S11]  /*6410*/  ISETP.NE.AND.EX P2, PT, R53, RZ, PT, P2 ;  /* 0x000000ff3500720c */ /* 0x000ff60003f45320 */
[----:B------:R-:W-:Y:S02]  /*6420*/  @!UPT UIADD3 URZ, UPT, UPT, URZ, URZ, URZ ;  /* 0x000000fffffff290 */ /* 0x000fe4000fffe0ff */
[----:B------:R-:W1:Y:S01]  /*6430*/  @P2 LDC.64 R2, c[0x0][0x8a8] ;  /* 0x00022a00ff022b82 */ /* 0x000e620000000a00 */
[----:B------:R-:W-:Y:S04]  /*6440*/  @P2 IMAD R0, R54, UR36, RZ ;  /* 0x0000002436002c24 */ /* 0x000fe8000f8e02ff */
[----:B-1----:R-:W-:Y:S05]  /*6450*/  @P2 IMAD.WIDE R2, R0, 0x4, R2 ;  /* 0x0000000400022825 */ /* 0x002fea00078e0202 */
[----:B-----5:R1:W5:Y:S02]  /*6460*/  @P2 LDG.E R32, desc[UR46][R2.64] ;  /* 0x0000002e02202981 */ /* 0x020364000c1e1900 */
[----:B-1----:R-:W3:Y:S02]  /*6470*/  @!P2 LDC R32, c[0x0][0x8a0] ;  /* 0x00022800ff20ab82 */ /* 0x002ee40000000800 */
.L_x_110:
[----:B--2--5:R-:W-:Y:S01]  /*6480*/  FSETP.NEU.AND P2, PT, R35, RZ, PT ;  /* 0x000000ff2300720b */ /* 0x024fe20003f4d000 */
[----:B------:R-:W-:Y:S01]  /*6490*/  IMAD.SHL.U32 R81, R68, 0x2, RZ ;  /* 0x0000000244517824 */ /* 0x000fe200078e00ff */
[----:B------:R-:W-:Y:S01]  /*64a0*/  SEL R5, RZ, 0xffffffff, P1 ;  /* 0xffffffffff057807 */ /* 0x000fe20000800000 */
[----:B------:R-:W-:Y:S01]  /*64b0*/  BSSY B1, `(.L_x_111) ;  /* 0x0000033000017945 */ /* 0x000fe20003800000 */
[----:B------:R-:W-:Y:S01]  /*64c0*/  @!P4 LOP3.LUT P1, RZ, R63, 0xff, RZ, 0xc0, !PT ;  /* 0x000000ff3fffc812 */ /* 0x000fe2000782c0ff */
[----:B------:R-:W-:Y:S01]  /*64d0*/  IMAD.MOV.U32 R39, RZ, RZ, 0x1 ;  /* 0x00000001ff277424 */ /* 0x000fe200078e00ff */
[----:B------:R-:W-:Y:S01]  /*64e0*/  @!P4 SEL R0, RZ, 0xffffffff, P2 ;  /* 0xffffffffff00c807 */ /* 0x000fe20001000000 */
[C---:B------:R-:W-:Y:S01]  /*64f0*/  IMAD R34, R30.reuse, 0x40, R33 ;  /* 0x000000401e227824 */ /* 0x040fe200078e0221 */
[----:B------:R-:W-:Y:S01]  /*6500*/  LOP3.LUT R75, R75, 0x1, RZ, 0x3c, !PT ;  /* 0x000000014b4b7812 */ /* 0x000fe200078e3cff */
[----:B------:R-:W-:Y:S01]  /*6510*/  IMAD.MOV.U32 R38, RZ, RZ, RZ ;  /* 0x000000ffff267224 */ /* 0x000fe200078e00ff */
[----:B------:R-:W-:Y:S02]  /*6520*/  @P0 SEL R0, R5, R0, !P1 ;  /* 0x0000000005000207 */ /* 0x000fe40004800000 */
[----:B------:R-:W-:Y:S02]  /*6530*/  CS2R R50, SRZ ;  /* 0x0000000000327805 */ /* 0x000fe4000001ff00 */
[----:B------:R-:W-:Y:S02]  /*6540*/  LEA R78, R30, UR44, 0x3 ;  /* 0x0000002c1e4e7c11 */ /* 0x000fe4000f8e18ff */
[----:B------:R-:W-:Y:S02]  /*6550*/  CS2R R48, SRZ ;  /* 0x0000000000307805 */ /* 0x000fe4000001ff00 */
[----:B------:R-:W-:Y:S02]  /*6560*/  @!P4 LOP3.LUT R0, R0, 0x1, RZ, 0xc0, !PT ;  /* 0x000000010000c812 */ /* 0x000fe400078ec0ff */
[----:B------:R-:W-:Y:S02]  /*6570*/  CS2R R42, SRZ ;  /* 0x00000000002a7805 */ /* 0x000fe4000001ff00 */
[----:B------:R-:W-:Y:S02]  /*6580*/  SHF.L.U32 R3, R74, 0x1f, RZ ;  /* 0x0000001f4a037819 */ /* 0x000fe400000006ff */
[----:B------:R-:W-:Y:S02]  /*6590*/  CS2R R40, SRZ ;  /* 0x0000000000287805 */ /* 0x000fe4000001ff00 */
[----:B------:R-:W-:Y:S01]  /*65a0*/  ISETP.NE.U32.OR P6, PT, R0, 0x1, P4 ;  /* 0x000000010000780c */ /* 0x000fe200027c5470 */
[----:B------:R-:W-:Y:S01]  /*65b0*/  VIADD R86, R81, UR44 ;  /* 0x0000002c51567c36 */ /* 0x000fe20008000000 */
[----:B------:R-:W-:Y:S02]  /*65c0*/  SEL R0, RZ, 0xffffffff, P2 ;  /* 0xffffffffff007807 */ /* 0x000fe40001000000 */
[----:B------:R-:W-:Y:S02]  /*65d0*/  LOP3.LUT P2, R79, R63, 0xff, RZ, 0xc0, !PT ;  /* 0x000000ff3f4f7812 */ /* 0x000fe4000784c0ff */
[----:B------:R-:W-:Y:S02]  /*65e0*/  P2R R82, PR, RZ, 0x40 ;  /* 0x00000040ff527803 */ /* 0x000fe40000000000 */
[----:B------:R-:W-:Y:S04]  /*65f0*/  @P3 SEL R0, R5, R0, !P2 ;  /* 0x0000000005003207 */ /* 0x000fe80005000000 */
[----:B------:R-:W-:Y:S02]  /*6600*/  LOP3.LUT R0, R0, 0x1, RZ, 0xc0, !PT ;  /* 0x0000000100007812 */ /* 0x000fe400078ec0ff */
[----:B------:R-:W-:Y:S02]  /*6610*/  @P6 SHF.L.U32 R2, R75, 0x1f, RZ ;  /* 0x0000001f4b026819 */ /* 0x000fe400000006ff */
[----:B------:R-:W-:Y:S02]  /*6620*/  ISETP.NE.U32.AND P5, PT, R0, 0x1, PT ;  /* 0x000000010000780c */ /* 0x000fe40003fa5070 */
[----:B------:R-:W1:Y:S02]  /*6630*/  @P6 SYNCS.PHASECHK.TRANS64.TRYWAIT P1, [UR44+0x50], R2 ;  /* 0x00005002ff0065a7 */ /* 0x000e64000802112c */
[----:B------:R-:W-:Y:S01]  /*6640*/  P2R R84, PR, RZ, 0x20 ;  /* 0x00000020ff547803 */ /* 0x000fe20000000000 */
[----:B------:R2:W4:Y:S01]  /*6650*/  SYNCS.PHASECHK.TRANS64.TRYWAIT P0, [R78+URZ+0xc0], R3 ;  /* 0x0000c0034e0075a7 */ /* 0x00052200080011ff */
[----:B-1----:R-:W-:Y:S01]  /*6660*/  @P6 SEL R39, RZ, 0x1, !P1 ;  /* 0x00000001ff276807 */ /* 0x002fe20004800000 */
[----:B--2---:R-:W-:Y:S06]  /*6670*/  @!P6 BRA `(.L_x_112) ;  /* 0x000000000058e947 */ /* 0x004fec0003800000 */
[C---:B------:R-:W-:Y:S01]  /*6680*/  VIADD R0, R86.reuse, 0x200 ;  /* 0x0000020056007836 */ /* 0x040fe20000000000 */
[----:B------:R-:W-:Y:S01]  /*6690*/  LOP3.LUT P6, RZ, R69, 0x40, RZ, 0xc0, !PT ;  /* 0x0000004045ff7812 */ /* 0x000fe200078cc0ff */
[----:B------:R-:W-:Y:S01]  /*66a0*/  BSSY B0, `(.L_x_113) ;  /* 0x000000e000007945 */ /* 0x000fe20003800000 */
[----:B------:R-:W-:Y:S01]  /*66b0*/  ISETP.NE.AND P2, PT, R39, RZ, PT ;  /* 0x000000ff2700720c */ /* 0x000fe20003f45270 */
[----:B------:R-:W-:Y:S01]  /*66c0*/  @P5 VIADD R2, R86, 0x210 ;  /* 0x0000021056025836 */ /* 0x000fe20000000000 */
[----:B------:R-:W-:Y:S01]  /*66d0*/  PLOP3.LUT P1, PT, PT, PT, PT, 0x8, 0x80 ;  /* 0x000000000080781c */ /* 0x000fe20003f2e170 */
[----:B------:R-:W-:Y:S01]  /*66e0*/  IMAD.MOV.U32 R51, RZ, RZ, RZ ;  /* 0x000000ffff337224 */ /* 0x000fe200078e00ff */
[----:B------:R-:W-:Y:S02]  /*66f0*/  @P5 PLOP3.LUT P1, PT, P6, PT, PT, 0x80, 0x8 ;  /* 0x000000000008581c */ /* 0x000fe4000372f070 */
[----:B------:R-:W-:Y:S02]  /*6700*/  CS2R R48, SRZ ;  /* 0x0000000000307805 */ /* 0x000fe4000001ff00 */
[----:B------:R-:W-:Y:S02]  /*6710*/  CS2R R42, SRZ ;  /* 0x00000000002a7805 */ /* 0x000fe4000001ff00 */
[----:B------:R-:W-:Y:S07]  /*6720*/  CS2R R40, SRZ ;  /* 0x0000000000287805 */ /* 0x000fee000001ff00 */
[----:B------:R-:W-:Y:S01]  /*6730*/  @P1 VIADD R2, R0, 0xfffffff0 ;  /* 0xfffffff000021836 */ /* 0x000fe20000000000 */
[----:B------:R-:W-:Y:S06]  /*6740*/  @P2 BRA `(.L_x_114) ;  /* 0x00000000000c2947 */ /* 0x000fec0003800000 */
[----:B------:R-:W-:Y:S04]  /*6750*/  SHF.L.U32 R5, R75, 0x1f, RZ ;  /* 0x0000001f4b057819 */ /* 0x000fe800000006ff */
[----:B------:R-:W1:Y:S02]  /*6760*/  SYNCS.PHASECHK.TRANS64.TRYWAIT P1, [UR44+0x50], R5 ;  /* 0x00005005ff0075a7 */ /* 0x000e64000802112c */
[----:B-1----:R-:W-:Y:S05]  /*6770*/  @!P1 BRA `(.L_x_115) ;  /* 0x0000003000549947 */ /* 0x002fea0003800000 */
.L_x_114:
[----:B------:R-:W-:Y:S05]  /*6780*/  BSYNC B0 ;  /* 0x0000000000007941 */ /* 0x000fea0003800000 */
.L_x_113:
[----:B------:R-:W-:Y:S01]  /*6790*/  ISETP.NE.AND P1, PT, R84, RZ, PT ;  /* 0x000000ff5400720c */ /* 0x000fe20003f25270 */
[----:B------:R-:W-:Y:S11]  /*67a0*/  HFMA2 R38, -RZ, RZ, 0, 5.9604644775390625e-08 ;  /* 0x00000001ff267431 */ /* 0x000ff600000001ff */
[----:B------:R-:W-:Y:S01]  /*67b0*/  @!UPT UIADD3 URZ, UPT, UPT, URZ, URZ, URZ ;  /* 0x000000fffffff290 */ /* 0x000fe2000fffe0ff */
[----:B------:R2:W1:Y:S04]  /*67c0*/  @P1 LDS.128 R48, [R2] ;  /* 0x0000000002301984 */ /* 0x0004680000000c00 */
[----:B------:R2:W1:Y:S02]  /*67d0*/  @P1 LDS.128 R40, [R81+UR44+0x200] ;  /* 0x0002002c51281984 */ /* 0x0004640008000c00 */
.L_x_112:
[----:B------:R-:W-:Y:S05]  /*67e0*/  BSYNC B1 ;  /* 0x0000000000017941 */ /* 0x000fea0003800000 */
.L_x_111:
[----:B-1----:R-:W-:Y:S04]  /*67f0*/  SHF.R.U32.HI R5, RZ, 0x15, R34 ;  /* 0x00000015ff057819 */ /* 0x002fe80000011622 */
[----:B------:R-:W-:Y:S01]  /*6800*/  LOP3.LUT P1, RZ, R5, 0x3, R70, 0x48, !PT ;  /* 0x0000000305ff7812 */ /* 0x000fe20007824846 */
[----:B------:R-:W-:Y:S01]  /*6810*/  @!UPT UIADD3 URZ, UPT, UPT, URZ, URZ, URZ ;  /* 0x000000fffffff290 */ /* 0x000fe2000fffe0ff */
[----:B----4-:R-:W-:Y:S11]  /*6820*/  @P0 BRA `(.L_x_116) ;  /* 0x0000000000080947 */ /* 0x010ff60003800000 */
[----:B------:R-:W1:Y:S02]  /*6830*/  SYNCS.PHASECHK.TRANS64.TRYWAIT P0, [R78+URZ+0xc0], R3 ;  /* 0x0000c0034e0075a7 */ /* 0x000e6400080011ff */
[----:B-1----:R-:W-:Y:S05]  /*6840*/  @!P0 BRA `(.L_x_117) ;  /* 0x0000003000388947 */ /* 0x002fea0003800000 */
.L_x_116:
[----:B------:R-:W-:Y:S05]  /*6850*/  @!P1 BRA `(.L_x_118) ;  /* 0x0000000000409947 */ /* 0x000fea0003800000 */
[----:B------:R-:W4:Y:S01]  /*6860*/  LDCU.64 UR8, c[0x4][0x70] ;  /* 0x01000e00ff0877ac */ /* 0x000f220008000a00 */
[----:B-1----:R-:W-:Y:S01]  /*6870*/  MOV R3, 0x0 ;  /* 0x0000000000037802 */ /* 0x002fe20000000f00 */
[----:B------:R-:W-:Y:S02]  /*6880*/  HFMA2 R12, -RZ, RZ, 0, 5.9604644775390625e-08 ;  /* 0x00000001ff0c7431 */ /* 0x000fe400000001ff */
[----:B------:R-:W-:Y:S02]  /*6890*/  IMAD.MOV.U32 R8, RZ, RZ, 0x192 ;  /* 0x00000192ff087424 */ /* 0x000fe400078e00ff */
[----:B------:R-:W-:Y:S01]  /*68a0*/  IMAD.MOV.U32 R13, RZ, RZ, RZ ;  /* 0x000000ffff0d7224 */ /* 0x000fe200078e00ff */
[----:B------:R-:W1:Y:S01]  /*68b0*/  LDCU.64 UR6, c[0x4][0x78] ;  /* 0x01000f00ff0677ac */ /* 0x000e620008000a00 */
[----:B--2---:R-:W2:Y:S01]  /*68c0*/  LDC.64 R2, c[0x4][R3] ;  /* 0x0100000003027b82 */ /* 0x004ea20000000a00 */
[----:B------:R-:W5:Y:S01]  /*68d0*/  LDCU.64 UR4, c[0x4][0x10] ;  /* 0x01000200ff0477ac */ /* 0x000f620008000a00 */
[----:B----4-:R-:W-:Y:S01]  /*68e0*/  MOV R5, UR9 ;  /* 0x0000000900057c02 */ /* 0x010fe20008000f00 */
[----:B------:R-:W-:Y:S01]  /*68f0*/  IMAD.U32 R4, RZ, RZ, UR8 ;  /* 0x00000008ff047e24 */ /* 0x000fe2000f8e00ff */
[----:B-1----:R-:W-:Y:S01]  /*6900*/  MOV R7, UR7 ;  /* 0x0000000700077c02 */ /* 0x002fe20008000f00 */
[----:B------:R-:W-:Y:S01]  /*6910*/  IMAD.U32 R6, RZ, RZ, UR6 ;  /* 0x00000006ff067e24 */ /* 0x000fe2000f8e00ff */
[----:B-----5:R-:W-:Y:S01]  /*6920*/  MOV R11, UR5 ;  /* 0x00000005000b7c02 */ /* 0x020fe20008000f00 */
[----:B------:R-:W-:Y:S02]  /*6930*/  IMAD.U32 R10, RZ, RZ, UR4 ;  /* 0x00000004ff0a7e24 */ /* 0x000fe4000f8e00ff */
[----:B------:R-:W-:Y:S07]  /*6940*/  LEPC R20, `(.L_x_118) ;  /* 0x000000001014794e */ /* 0x000fee0000000000 */
[----:B--23--:R-:W-:Y:S05]  /*6950*/  CALL.ABS.NOINC R2 ;  /* 0x0000000002007343 */ /* 0x00cfea0003c00000 */
.L_x_118:
[----:B------:R-:W-:Y:S05]  /*6960*/  WARPSYNC.ALL ;  /* 0x0000000000007948 */ /* 0x000fea0003800000 */
[----:B------:R-:W-:Y:S01]  /*6970*/  R2UR UR4, R34 ;  /* 0x00000000220472ca */ /* 0x000fe200000e0000 */
[--C-:B------:R-:W-:Y:S01]  /*6980*/  HADD2.F32 R20, -RZ, R40.reuse.H0_H0 ;  /* 0x20000028ff147230 */ /* 0x100fe20000004100 */
[----:B------:R-:W-:Y:S01]  /*6990*/  MOV R85, 0x10 ;  /* 0x0000001000557802 */ /* 0x000fe20000000f00 */
[----:B------:R-:W-:Y:S01]  /*69a0*/  HADD2.F32 R21, -RZ, R40.H1_H1 ;  /* 0x30000028ff157230 */ /* 0x000fe20000004100 */
[----:B------:R-:W-:Y:S01]  /*69b0*/  LOP3.LUT P6, RZ, R69, 0x40, RZ, 0xc0, !PT ;  /* 0x0000004045ff7812 */ /* 0x000fe200078cc0ff */
[----:B------:R-:W-:Y:S01]  /*69c0*/  HADD2.F32 R36, -RZ, R41.H1_H1 ;  /* 0x30000029ff247230 */ /* 0x000fe20000004100 */
[----:B------:R-:W-:Y:S01]  /*69d0*/  ISETP.NE.AND P0, PT, R76, RZ, PT ;  /* 0x000000ff4c00720c */ /* 0x000fe20003f05270 */
[----:B------:R-:W-:Y:S01]  /*69e0*/  HADD2.F32 R37, -RZ, R43.H0_H0 ;  /* 0x2000002bff257230 */ /* 0x000fe20000004100 */
[----:B------:R-:W-:Y:S01]  /*69f0*/  SEL R85, R85, 0xfffffff0, !P6 ;  /* 0xfffffff055557807 */ /* 0x000fe20007000000 */
[----:B------:R-:W-:Y:S03]  /*6a00*/  BSSY.RECONVERGENT B0, `(.L_x_119) ;  /* 0x000004f000007945 */ /* 0x000fe60003800200 */
[----:B------:R-:W-:Y:S01]  /*6a10*/  IADD3 R83, PT, PT, R86, R85, RZ ;  /* 0x0000005556537210 */ /* 0x000fe20007ffe0ff */
[----:B------:R-:W3:Y:S02]  /*6a20*/  LDTM.x16 R4, tmem[UR4] ;  /* 0x00000004000479ee */ /* 0x000ee40008240000 */
[C---:B---3--:R-:W-:Y:S01]  /*6a30*/  FMUL R0, R32.reuse, R4 ;  /* 0x0000000420007220 */ /* 0x048fe20000400000 */
[C---:B--2---:R-:W-:Y:S01]  /*6a40*/  FMUL R2, R32.reuse, R5 ;  /* 0x0000000520027220 */ /* 0x044fe20000400000 */
[C---:B-1----:R-:W-:Y:S01]  /*6a50*/  FMUL R3, R32.reuse, R6 ;  /* 0x0000000620037220 */ /* 0x042fe20000400000 */
[C---:B------:R-:W-:Y:S01]  /*6a60*/  FMUL R7, R32.reuse, R7 ;  /* 0x0000000720077220 */ /* 0x040fe20000400000 */
[C---:B------:R-:W-:Y:S01]  /*6a70*/  FFMA R0, R35.reuse, R20, R0 ;  /* 0x0000001423007223 */ /* 0x040fe20000000000 */
[----:B------:R-:W-:Y:S02]  /*6a80*/  HADD2.F32 R20, -RZ, R41.H0_H0 ;  /* 0x20000029ff147230 */ /* 0x000fe40000004100 */
[C---:B------:R-:W-:Y:S01]  /*6a90*/  FFMA R2, R35.reuse, R21, R2 ;  /* 0x0000001523027223 */ /* 0x040fe20000000002 */
[--C-:B------:R-:W-:Y:S02]  /*6aa0*/  HADD2.F32 R21, -RZ, R42.reuse.H0_H0 ;  /* 0x2000002aff157230 */ /* 0x100fe40000004100 */
[C---:B------:R-:W-:Y:S01]  /*6ab0*/  FMUL R4, R32.reuse, R8 ;  /* 0x0000000820047220 */ /* 0x040fe20000400000 */
[C---:B------:R-:W-:Y:S01]  /*6ac0*/  FMUL R5, R32.reuse, R9 ;  /* 0x0000000920057220 */ /* 0x040fe20000400000 */
[C---:B------:R-:W-:Y:S01]  /*6ad0*/  FFMA R3, R35.reuse, R20, R3 ;  /* 0x0000001423037223 */ /* 0x040fe20000000003 */
[----:B------:R-:W-:Y:S02]  /*6ae0*/  HADD2.F32 R20, -RZ, R42.H1_H1 ;  /* 0x3000002aff147230 */ /* 0x000fe40000004100 */
[C---:B------:R-:W-:Y:S01]  /*6af0*/  FFMA R7, R35.reuse, R36, R7 ;  /* 0x0000002423077223 */ /* 0x040fe20000000007 */
[C---:B------:R-:W-:Y:S01]  /*6b00*/  FMUL R6, R32.reuse, R10 ;  /* 0x0000000a20067220 */ /* 0x040fe20000400000 */
[----:B------:R-:W-:Y:S02]  /*6b10*/  HADD2.F32 R36, -RZ, R43.H1_H1 ;  /* 0x3000002bff247230 */ /* 0x000fe40000004100 */
[C---:B------:R-:W-:Y:S01]  /*6b20*/  FMUL R11, R32.reuse, R11 ;  /* 0x0000000b200b7220 */ /* 0x040fe20000400000 */
[C---:B------:R-:W-:Y:S01]  /*6b30*/  FFMA R4, R35.reuse, R21, R4 ;  /* 0x0000001523047223 */ /* 0x040fe20000000004 */
[C---:B------:R-:W-:Y:S01]  /*6b40*/  FFMA R5, R35.reuse, R20, R5 ;  /* 0x0000001423057223 */ /* 0x040fe20000000005 */
[C---:B------:R-:W-:Y:S01]  /*6b50*/  FFMA R6, R35.reuse, R37, R6 ;  /* 0x0000002523067223 */ /* 0x040fe20000000006 */
[--C-:B------:R-:W-:Y:S02]  /*6b60*/  HADD2.F32 R20, -RZ, R48.reuse.H0_H0 ;  /* 0x20000030ff147230 */ /* 0x100fe40000004100 */
[C---:B------:R-:W-:Y:S01]  /*6b70*/  FFMA R11, R35.reuse, R36, R11 ;  /* 0x00000024230b7223 */ /* 0x040fe2000000000b */
[C---:B------:R-:W-:Y:S01]  /*6b80*/  FMUL R8, R32.reuse, R12 ;  /* 0x0000000c20087220 */ /* 0x040fe20000400000 */
[----:B------:R-:W-:Y:S02]  /*6b90*/  HADD2.F32 R36, -RZ, R48.H1_H1 ;  /* 0x30000030ff247230 */ /* 0x000fe40000004100 */
[C---:B------:R-:W-:Y:S01]  /*6ba0*/  FMUL R9, R32.reuse, R13 ;  /* 0x0000000d20097220 */ /* 0x040fe20000400000 */
[--C-:B------:R-:W-:Y:S02]  /*6bb0*/  HADD2.F32 R21, -RZ, R49.reuse.H0_H0 ;  /* 0x20000031ff157230 */ /* 0x100fe40000004100 */
[C---:B------:R-:W-:Y:S01]  /*6bc0*/  FMUL R10, R32.reuse, R14 ;  /* 0x0000000e200a7220 */ /* 0x040fe20000400000 */
[C---:B------:R-:W-:Y:S01]  /*6bd0*/  FFMA R8, R35.reuse, R20, R8 ;  /* 0x0000001423087223 */ /* 0x040fe20000000008 */
[----:B------:R-:W-:Y:S02]  /*6be0*/  HADD2.F32 R20, -RZ, R49.H1_H1 ;  /* 0x30000031ff147230 */ /* 0x000fe40000004100 */
[C---:B------:R-:W-:Y:S01]  /*6bf0*/  FFMA R9, R35.reuse, R36, R9 ;  /* 0x0000002423097223 */ /* 0x040fe20000000009 */
[C---:B------:R-:W-:Y:S01]  /*6c00*/  FMUL R15, R32.reuse, R15 ;  /* 0x0000000f200f7220 */ /* 0x040fe20000400000 */
[C---:B------:R-:W-:Y:S01]  /*6c10*/  FFMA R10, R35.reuse, R21, R10 ;  /* 0x00000015230a7223 */ /* 0x040fe2000000000a */
[--C-:B------:R-:W-:Y:S02]  /*6c20*/  HADD2.F32 R21, -RZ, R50.reuse.H0_H0 ;  /* 0x20000032ff157230 */ /* 0x100fe40000004100 */
[C---:B------:R-:W-:Y:S01]  /*6c30*/  FMUL R12, R32.reuse, R16 ;  /* 0x00000010200c7220 */ /* 0x040fe20000400000 */
[----:B------:R-:W-:Y:S02]  /*6c40*/  HADD2.F32 R36, -RZ, R50.H1_H1 ;  /* 0x30000032ff247230 */ /* 0x000fe40000004100 */
[C---:B------:R-:W-:Y:S01]  /*6c50*/  FFMA R15, R35.reuse, R20, R15 ;  /* 0x00000014230f7223 */ /* 0x040fe2000000000f */
[C---:B------:R-:W-:Y:S01]  /*6c60*/  FMUL R13, R32.reuse, R17 ;  /* 0x00000011200d7220 */ /* 0x040fe20000400000 */
[--C-:B------:R-:W-:Y:S02]  /*6c70*/  HADD2.F32 R37, -RZ, R51.reuse.H0_H0 ;  /* 0x20000033ff257230 */ /* 0x100fe40000004100 */
[C---:B------:R-:W-:Y:S01]  /*6c80*/  FMUL R14, R32.reuse, R18 ;  /* 0x00000012200e7220 */ /* 0x040fe20000400000 */
[----:B------:R-:W-:Y:S02]  /*6c90*/  HADD2.F32 R20, -RZ, R51.H1_H1 ;  /* 0x30000033ff147230 */ /* 0x000fe40000004100 */
[----:B------:R-:W-:Y:S01]  /*6ca0*/  FMUL R19, R32, R19 ;  /* 0x0000001320137220 */ /* 0x000fe20000400000 */
[----:B------:R-:W-:Y:S01]  /*6cb0*/  F2FP.F16.F32.PACK_AB R44, R2, R0 ;  /* 0x00000000022c723e */ /* 0x000fe200000000ff */
[----:B------:R-:W-:Y:S01]  /*6cc0*/  FFMA R12, R35, R21, R12 ;  /* 0x00000015230c7223 */ /* 0x000fe2000000000c */
[----:B------:R-:W-:Y:S01]  /*6cd0*/  F2FP.F16.F32.PACK_AB R45, R7, R3 ;  /* 0x00000003072d723e */ /* 0x000fe200000000ff */
[----:B------:R-:W-:Y:S01]  /*6ce0*/  FFMA R13, R35, R36, R13 ;  /* 0x00000024230d7223 */ /* 0x000fe2000000000d */
[----:B------:R-:W-:Y:S01]  /*6cf0*/  F2FP.F16.F32.PACK_AB R46, R5, R4 ;  /* 0x00000004052e723e */ /* 0x000fe200000000ff */
[----:B------:R-:W-:Y:S01]  /*6d00*/  FFMA R14, R35, R37, R14 ;  /* 0x00000025230e7223 */ /* 0x000fe2000000000e */
[----:B------:R-:W-:Y:S01]  /*6d10*/  F2FP.F16.F32.PACK_AB R47, R11, R6 ;  /* 0x000000060b2f723e */ /* 0x000fe200000000ff */
[----:B------:R-:W-:Y:S01]  /*6d20*/  FFMA R19, R35, R20, R19 ;  /* 0x0000001423137223 */ /* 0x000fe20000000013 */
[----:B------:R-:W-:Y:S02]  /*6d30*/  F2FP.F16.F32.PACK_AB R88, R9, R8 ;  /* 0x000000080958723e */ /* 0x000fe400000000ff */
[----:B------:R-:W-:Y:S01]  /*6d40*/  F2FP.F16.F32.PACK_AB R89, R15, R10 ;  /* 0x0000000a0f59723e */ /* 0x000fe200000000ff */
[----:B------:R1:W-:Y:S01]  /*6d50*/  STS.128 [R81+UR44+0x200], R44 ;  /* 0x0002002c51007988 */ /* 0x0003e20008000c2c */
[----:B------:R-:W-:Y:S02]  /*6d60*/  F2FP.F16.F32.PACK_AB R90, R13, R12 ;  /* 0x0000000c0d5a723e */ /* 0x000fe400000000ff */
[----:B------:R-:W-:Y:S05]  /*6d70*/  F2FP.F16.F32.PACK_AB R91, R19, R14 ;  /* 0x0000000e135b723e */ /* 0x000fea00000000ff */
[----:B------:R1:W-:Y:S01]  /*6d80*/  STS.128 [R83+0x200], R88 ;  /* 0x0002005853007388 */ /* 0x0003e20000000c00 */
[----:B------:R-:W-:Y:S01]  /*6d90*/  @!PT LDS RZ, [RZ] ;  /* 0x00000000fffff984 */ /* 0x000fe20000000800 */
[----:B------:R-:W-:Y:S01]  /*6da0*/  @!PT LDS RZ, [RZ] ;  /* 0x00000000fffff984 */ /* 0x000fe20000000800 */
[----:B------:R-:W-:Y:S01]  /*6db0*/  @!PT LDS RZ, [RZ] ;  /* 0x00000000fffff984 */ /* 0x000fe20000000800 */
[----:B------:R-:W-:Y:S01]  /*6dc0*/  @!PT LDS RZ, [RZ] ;  /* 0x00000000fffff984 */ /* 0x000fe20000000800 */
[----:B------:R2:W-:Y:S07]  /*6dd0*/  MEMBAR.ALL.CTA ;  /* 0x0000000000007992 */ /* 0x0005ee0000008000 */
[----:B--2---:R-:W2:Y:S02]  /*6de0*/  FENCE.VIEW.ASYNC.S ;  /* 0x00000000000073c6 */ /* 0x004ea40000000000 */
[----:B--2---:R-:W-:Y:S06]  /*6df0*/  BAR.SYNC.DEFER_BLOCKING 0x1, 0x80 ;  /* 0x0042000000007b1d */ /* 0x004fec0000010000 */
[----:B------:R-:W-:Y:S05]  /*6e00*/  @P0 BRA `(.L_x_120) ;  /* 0x0000000000380947 */ /* 0x000fea0003800000 */
[----:B------:R-:W-:Y:S02]  /*6e10*/  UIADD3 UR4, UPT, UPT, UR44, 0x200, URZ ;  /* 0x000002002c047890 */ /* 0x000fe4000fffe0ff */
[----:B------:R-:W-:Y:S01]  /*6e20*/  UIADD3 UR8, UP0, UPT, UR50, 0x680, URZ ;  /* 0x0000068032087890 */ /* 0x000fe2000ff1e0ff */
[----:B------:R-:W-:Y:S01]  /*6e30*/  UMOV UR43, UR36 ;  /* 0x00000024002b7c82 */ /* 0x000fe20008000000 */
[----:B------:R-:W-:Y:S02]  /*6e40*/  UIADD3 UR5, UPT, UPT, UR41, 0x40, URZ ;  /* 0x0000004029057890 */ /* 0x000fe4000fffe0ff */
[----:B------:R-:W-:Y:S01]  /*6e50*/  MOV R71, UR4 ;  /* 0x0000000400477c02 */ /* 0x000fe20008000f00 */
[----:B------:R-:W-:Y:S02]  /*6e60*/  UIADD3.X UR9, UPT, UPT, URZ, UR51, URZ, UP0, !UPT ;  /* 0x00000033ff097290 */ /* 0x000fe400087fe4ff */
[----:B------:R-:W-:Y:S01]  /*6e70*/  UIADD3 UR4, UPT, UPT, UR44, 0xa00, URZ ;  /* 0x00000a002c047890 */ /* 0x000fe2000fffe0ff */
[----:B------:R-:W-:Y:S01]  /*6e80*/  R2UR UR40, R71 ;  /* 0x00000000472872ca */ /* 0x000fe200000e0000 */
[----:B------:R-:W-:Y:S01]  /*6e90*/  UMOV UR6, UR42 ;  /* 0x0000002a00067c82 */ /* 0x000fe20008000000 */
[----:B------:R-:W-:Y:S11]  /*6ea0*/  UMOV UR7, UR36 ;  /* 0x0000002400077c82 */ /* 0x000ff60008000000 */
[----:B------:R2:W-:Y:S01]  /*6eb0*/  UTMASTG.3D [UR40], [UR8] ;  /* 0x00000028080073b5 */ /* 0x0005e20008010000 */
[----:B------:R2:W-:Y:S01]  /*6ec0*/  UTMASTG.3D [UR4], [UR8] ;  /* 0x00000004080073b5 */ /* 0x0005e20008010000 */
[----:B------:R0:W-:Y:S01]  /*6ed0*/  UTMACMDFLUSH ;  /* 0x00000000000079b7 */ /* 0x0001e20000000000 */
[----:B--2---:R-:W-:Y:S04]  /*6ee0*/  DEPBAR.LE SB0, 0x1 ;  /* 0x000080400000791a */ /* 0x004fe80000000000 */
.L_x_120:
[----:B------:R-:W-:Y:S05]  /*6ef0*/  BSYNC.RECONVERGENT B0 ;  /* 0x0000000000007941 */ /* 0x000fea0003800200 */
.L_x_119:
[----:B------:R-:W-:Y:S01]  /*6f00*/  BAR.SYNC.DEFER_BLOCKING 0x1, 0x80 ;  /* 0x0042000000007b1d */ /* 0x000fe20000010000 */
[----:B------:R-:W-:Y:S01]  /*6f10*/  ISETP.NE.AND P1, PT, R82, RZ, PT ;  /* 0x000000ff5200720c */ /* 0x000fe20003f25270 */
[----:B------:R-:W-:Y:S01]  /*6f20*/  UISETP.NE.AND UP0, UPT, UR45, URZ, UPT ;  /* 0x000000ff2d00728c */ /* 0x000fe2000bf05270 */
[----:B------:R-:W-:Y:S11]  /*6f30*/  LEA R3, R38, UR44, 0x3 ;  /* 0x0000002c26037c11 */ /* 0x000ff6000f8e18ff */
[----:B------:R-:W-:Y:S01]  /*6f40*/  @P1 SHF.L.U32 R2, R75, 0x1f, RZ ;  /* 0x0000001f4b021819 */ /* 0x000fe200000006ff */
[----:B------:R-:W-:Y:S06]  /*6f50*/  BRA.U !UP0, `(.L_x_121) ;  /* 0x0000000108247547 */ /* 0x000fec000b800000 */
[----:B------:R-:W-:Y:S01]  /*6f60*/  IMAD.U32 R5, RZ, RZ, UR48 ;  /* 0x00000030ff057e24 */ /* 0x000fe2000f8e00ff */
[----:B------:R-:W-:Y:S01]  /*6f70*/  MOV R0, UR37 ;  /* 0x0000002500007c02 */ /* 0x000fe20008000f00 */
[----:B------:R-:W-:Y:S03]  /*6f80*/  UIADD3 UR48, UPT, UPT, UR48, 0x1, URZ ;  /* 0x0000000130307890 */ /* 0x000fe6000fffe0ff */
[----:B------:R-:W-:Y:S01]  /*6f90*/  @P1 LEA R5, R5, UR44, 0x3 ;  /* 0x0000002c05051c11 */ /* 0x000fe2000f8e18ff */
[----:B------:R-:W-:Y:S04]  /*6fa0*/  UISETP.NE.AND UP0, UPT, UR48, 0x4, UPT ;  /* 0x000000043000788c */ /* 0x000fe8000bf05270 */
[----:B------:R-:W-:Y:S01]  /*6fb0*/  @P1 VIADD R5, R5, 0x70 ;  /* 0x0000007005051836 */ /* 0x000fe20000000000 */
[----:B------:R-:W-:Y:S04]  /*6fc0*/  USEL UR48, UR48, URZ, UP0 ;  /* 0x000000ff30307287 */ /* 0x000fe80008000000 */
[----:B------:R-:W-:Y:S04]  /*6fd0*/  @P1 PRMT R0, R0, 0x654, R5 ;  /* 0x0000065400001816 */ /* 0x000fe80000000005 */
[----:B------:R2:W-:Y:S04]  /*6fe0*/  @P1 SYNCS.ARRIVE.TRANS64.RED.A1T0 RZ, [R0+URZ], RZ ;  /* 0x000000ff00ff19a7 */ /* 0x0005e800081004ff */
.L_x_121:
[----:B------:R-:W3:Y:S01]  /*6ff0*/  @P1 SYNCS.PHASECHK.TRANS64.TRYWAIT P0, [R3+URZ+0x50], R2 ;  /* 0x00005002030015a7 */ /* 0x000ee200080011ff */
[----:B------:R-:W-:Y:S01]  /*7000*/  BSSY B1, `(.L_x_122) ;  /* 0x0000012000017945 */ /* 0x000fe20003800000 */
[----:B---3--:R-:W-:Y:S03]  /*7010*/  @P1 SEL R39, RZ, 0x1, !P0 ;  /* 0x00000001ff271807 */ /* 0x008fe60004000000 */
[----:B------:R-:W-:Y:S05]  /*7020*/  @!P1 BRA `(.L_x_123) ;  /* 0x00000000003c9947 */ /* 0x000fea0003800000 */
[----:B------:R-:W-:Y:S01]  /*7030*/  ISETP.NE.AND P1, PT, R84, RZ, PT ;  /* 0x000000ff5400720c */ /* 0x000fe20003f25270 */
[----:B------:R-:W-:Y:S01]  /*7040*/  BSSY B0, `(.L_x_124) ;  /* 0x0000009000007945 */ /* 0x000fe20003800000 */
[----:B------:R-:W-:Y:S11]  /*7050*/  ISETP.NE.AND P0, PT, R39, RZ, PT ;  /* 0x000000ff2700720c */ /* 0x000ff60003f05270 */
[----:B------:R-:W-:Y:S05]  /*7060*/  @P1 IMAD R4, R38, 0x1000, R81 ;  /* 0x0000100026041824 */ /* 0x000fea00078e0251 */
[----:B------:R-:W-:Y:S05]  /*7070*/  @P1 IADD3 R2, PT, PT, R4, UR44, RZ ;  /* 0x0000002c04021c10 */ /* 0x000fea000fffe0ff */
[----:B------:R-:W-:Y:S01]  /*7080*/  @P1 IMAD.IADD R2, R85, 0x1, R2 ;  /* 0x0000000155021824 */ /* 0x000fe200078e0202 */
[----:B------:R-:W-:Y:S06]  /*7090*/  @P0 BRA `(.L_x_125) ;  /* 0x00000000000c0947 */ /* 0x000fec0003800000 */
[----:B--2---:R-:W-:Y:S04]  /*70a0*/  SHF.L.U32 R0, R75, 0x1f, RZ ;  /* 0x0000001f4b007819 */ /* 0x004fe800000006ff */
[----:B------:R-:W2:Y:S02]  /*70b0*/  SYNCS.PHASECHK.TRANS64.TRYWAIT P0, [R3+URZ+0x50], R0 ;  /* 0x00005000030075a7 */ /* 0x000ea400080011ff */
[----:B--2---:R-:W-:Y:S05]  /*70c0*/  @!P0 BRA `(.L_x_126) ;  /* 0x00000028002c8947 */ /* 0x004fea0003800000 */
.L_x_125:
[----:B------:R-:W-:Y:S05]  /*70d0*/  BSYNC B0 ;  /* 0x0000000000007941 */ /* 0x000fea0003800000 */
.L_x_124:
[----:B------:R-:W-:Y:S02]  /*70e0*/  ISETP.NE.AND P0, PT, R84, RZ, PT ;  /* 0x000000ff5400720c */ /* 0x000fe40003f05270 */
[----:B------:R-:W-:Y:S11]  /*70f0*/  IADD3 R38, PT, PT, R38, 0x1, RZ ;  /* 0x0000000126267810 */ /* 0x000ff60007ffe0ff */
[----:B------:R3:W4:Y:S04]  /*7100*/  @P0 LDS.128 R40, [R4+UR44+0x200] ;  /* 0x0002002c04280984 */ /* 0x0007280008000c00 */
[----:B------:R3:W1:Y:S02]  /*7110*/  @P0 LDS.128 R48, [R2+0x200] ;  /* 0x0002000002300984 */ /* 0x0006640000000c00 */
.L_x_123:
[----:B------:R-:W-:Y:S05]  /*7120*/  BSYNC B1 ;  /* 0x0000000000017941 */ /* 0x000fea0003800000 */
.L_x_122:
[----:B--2---:R-:W-:Y:S05]  /*7130*/  VIADD R3, R34, 0x10 ;  /* 0x0000001022037836 */ /* 0x004fea0000000000 */
[----:B------:R-:W-:Y:S04]  /*7140*/  SHF.R.U32.HI R3, RZ, 0x15, R3 ;  /* 0x00000015ff037819 */ /* 0x000fe80000011603 */
[----:B------:R-:W-:Y:S11]  /*7150*/  LOP3.LUT P0, RZ, R3, 0x3, R70, 0x48, !PT ;  /* 0x0000000303ff7812 */ /* 0x000ff60007804846 */
[----:B------:R-:W-:Y:S02]  /*7160*/  @!UPT UIADD3 URZ, UPT, UPT, URZ, URZ, URZ ;  /* 0x000000fffffff290 */ /* 0x000fe4000fffe0ff */
[----:B------:R-:W-:Y:S05]  /*7170*/  @!P0 BRA `(.L_x_127) ;  /* 0x0000000000408947 */ /* 0x000fea0003800000 */
[----:B------:R-:W2:Y:S01]  /*7180*/  LDCU.64 UR8, c[0x4][0x70] ;  /* 0x01000e00ff0877ac */ /* 0x000ea20008000a00 */
[----:B------:R-:W-:Y:S01]  /*7190*/  MOV R3, 0x0 ;  /* 0x0000000000037802 */ /* 0x000fe20000000f00 */
[----:B------:R-:W-:Y:S02]  /*71a0*/  HFMA2 R12, -RZ, RZ, 0, 5.9604644775390625e-08 ;  /* 0x00000001ff0c7431 */ /* 0x000fe400000001ff */
[----:B------:R-:W-:Y:S02]  /*71b0*/  IMAD.MOV.U32 R8, RZ, RZ, 0x192 ;  /* 0x00000192ff087424 */ /* 0x000fe400078e00ff */
[----:B------:R-:W-:Y:S01]  /*71c0*/  IMAD.MOV.U32 R13, RZ, RZ, RZ ;  /* 0x000000ffff0d7224 */ /* 0x000fe200078e00ff */
[----:B------:R-:W5:Y:S01]  /*71d0*/  LDCU.64 UR6, c[0x4][0x78] ;  /* 0x01000f00ff0677ac */ /* 0x000f620008000a00 */
[----:B---3--:R-:W3:Y:S01]  /*71e0*/  LDC.64 R2, c[0x4][R3] ;  /* 0x0100000003027b82 */ /* 0x008ee20000000a00 */
[----:B------:R-:W4:Y:S01]  /*71f0*/  LDCU.64 UR4, c[0x4][0x10] ;  /* 0x01000200ff0477ac */ /* 0x000f220008000a00 */
[----:B--2---:R-:W-:Y:S01]  /*7200*/  MOV R5, UR9 ;  /* 0x0000000900057c02 */ /* 0x004fe20008000f00 */
[----:B------:R-:W-:Y:S01]  /*7210*/  IMAD.U32 R4, RZ, RZ, UR8 ;  /* 0x00000008ff047e24 */ /* 0x000fe2000f8e00ff */
[----:B-----5:R-:W-:Y:S01]  /*7220*/  MOV R7, UR7 ;  /* 0x0000000700077c02 */ /* 0x020fe20008000f00 */
[----:B------:R-:W-:Y:S01]  /*7230*/  IMAD.U32 R6, RZ, RZ, UR6 ;  /* 0x00000006ff067e24 */ /* 0x000fe2000f8e00ff */
[----:B----4-:R-:W-:Y:S01]  /*7240*/  MOV R11, UR5 ;  /* 0x00000005000b7c02 */ /* 0x010fe20008000f00 */
[----:B------:R-:W-:Y:S02]  /*7250*/  IMAD.U32 R10, RZ, RZ, UR4 ;  /* 0x00000004ff0a7e24 */ /* 0x000fe4000f8e00ff */
[----:B------:R-:W-:Y:S07]  /*7260*/  LEPC R20, `(.L_x_127) ;  /* 0x000000001014794e */ /* 0x000fee0000000000 */
[----:B-1-3--:R-:W-:Y:S05]  /*7270*/  CALL.ABS.NOINC R2 ;  /* 0x0000000002007343 */ /* 0x00afea0003c00000 */
.L_x_127:
[----:B------:R-:W-:Y:S01]  /*7280*/  ISETP.NE.AND P6, PT, R82, RZ, PT ;  /* 0x000000ff5200720c */ /* 0x000fe20003fc5270 */
[----:B------:R-:W-:Y:S05]  /*7290*/  WARPSYNC.ALL ;  /* 0x0000000000007948 */ /* 0x000fea0003800000 */
[----:B------:R-:W-:Y:S01]  /*72a0*/  R2UR UR4, R34 ;  /* 0x00000000220472ca */ /* 0x000fe200000e0000 */
[--C-:B----4-:R-:W-:Y:S01]  /*72b0*/  HADD2.F32 R20, -RZ, R40.reuse.H0_H0 ;  /* 0x20000028ff147230 */ /* 0x110fe20000004100 */
[----:B------:R-:W-:Y:S01]  /*72c0*/  ISETP.NE.AND P0, PT, R76, RZ, PT ;  /* 0x000000ff4c00720c */ /* 0x000fe20003f05270 */
[----:B------:R-:W-:Y:S01]  /*72d0*/  HADD2.F32 R21, -RZ, R40.H1_H1 ;  /* 0x30000028ff157230 */ /* 0x000fe20000004100 */
[----:B------:R-:W-:Y:S01]  /*72e0*/  MOV R86, UR48 ;  /* 0x0000003000567c02 */ /* 0x000fe20008000f00 */
[--C-:B------:R-:W-:Y:S01]  /*72f0*/  HADD2.F32 R36, -RZ, R41.reuse.H1_H1 ;  /* 0x30000029ff247230 */ /* 0x100fe20000004100 */
[----:B------:R-:W-:Y:S01]  /*7300*/  MOV R87, UR37 ;  /* 0x0000002500577c02 */ /* 0x000fe20008000f00 */
[----:B-1----:R-:W-:Y:S01]  /*7310*/  HADD2.F32 R37, -RZ, R48.H0_H0 ;  /* 0x20000030ff257230 */ /* 0x002fe20000004100 */
[----:B------:R-:W-:Y:S01]  /*7320*/  @P6 LEA R86, R86, UR44, 0x3 ;  /* 0x0000002c56566c11 */ /* 0x000fe2000f8e18ff */
[----:B------:R-:W-:Y:S01]  /*7330*/  BSSY.RECONVERGENT B0, `(.L_x_128) ;  /* 0x0000052000007945 */ /* 0x000fe20003800200 */
[----:B------:R-:W-:Y:S02]  /*7340*/  @P6 SHF.L.U32 R92, R75, 0x1f, RZ ;  /* 0x0000001f4b5c6819 */ /* 0x000fe400000006ff */
[----:B------:R-:W-:Y:S01]  /*7350*/  @P6 IADD3 R86, PT, PT, R86, 0x70, RZ ;  /* 0x0000007056566810 */ /* 0x000fe20007ffe0ff */
[----:B---3--:R-:W1:Y:S03]  /*7360*/  LDTM.x16 R4, tmem[UR4+0x10] ;  /* 0x00001004000479ee */ /* 0x008e660008240000 */
[----:B------:R-:W-:Y:S02]  /*7370*/  @P6 PRMT R86, R87, 0x654, R86 ;  /* 0x0000065457566816 */ /* 0x000fe40000000056 */
[----:B------:R-:W-:Y:S01]  /*7380*/  LEA R87, R38, UR44, 0x3 ;  /* 0x0000002c26577c11 */ /* 0x000fe2000f8e18ff */
[C---:B-1----:R-:W-:Y:S01]  /*7390*/  FMUL R0, R32.reuse, R4 ;  /* 0x0000000420007220 */ /* 0x042fe20000400000 */
[C---:B------:R-:W-:Y:S01]  /*73a0*/  FMUL R2, R32.reuse, R5 ;  /* 0x0000000520027220 */ /* 0x040fe20000400000 */
[C---:B------:R-:W-:Y:S01]  /*73b0*/  FMUL R3, R32.reuse, R6 ;  /* 0x0000000620037220 */ /* 0x040fe20000400000 */
[C---:B------:R-:W-:Y:S01]  /*73c0*/  FMUL R7, R32.reuse, R7 ;  /* 0x0000000720077220 */ /* 0x040fe20000400000 */
[C---:B------:R-:W-:Y:S01]  /*73d0*/  FFMA R0, R35.reuse, R20, R0 ;  /* 0x0000001423007223 */ /* 0x040fe20000000000 */
[----:B------:R-:W-:Y:S02]  /*73e0*/  HADD2.F32 R20, -RZ, R41.H0_H0 ;  /* 0x20000029ff147230 */ /* 0x000fe40000004100 */
[C---:B------:R-:W-:Y:S01]  /*73f0*/  FFMA R2, R35.reuse, R21, R2 ;  /* 0x0000001523027223 */ /* 0x040fe20000000002 */
[C---:B------:R-:W-:Y:S01]  /*7400*/  FMUL R4, R32.reuse, R8 ;  /* 0x0000000820047220 */ /* 0x040fe20000400000 */
[C---:B------:R-:W-:Y:S01]  /*7410*/  FMUL R5, R32.reuse, R9 ;  /* 0x0000000920057220 */ /* 0x040fe20000400000 */
[--C-:B------:R-:W-:Y:S02]  /*7420*/  HADD2.F32 R21, -RZ, R43.reuse.H0_H0 ;  /* 0x2000002bff157230 */ /* 0x100fe40000004100 */
[C---:B------:R-:W-:Y:S01]  /*7430*/  FFMA R3, R35.reuse, R20, R3 ;  /* 0x0000001423037223 */ /* 0x040fe20000000003 */
[--C-:B------:R-:W-:Y:S02]  /*7440*/  HADD2.F32 R20, -RZ, R42.reuse.H0_H0 ;  /* 0x2000002aff147230 */ /* 0x100fe40000004100 */
[C---:B------:R-:W-:Y:S01]  /*7450*/  FFMA R7, R35.reuse, R36, R7 ;  /* 0x0000002423077223 */ /* 0x040fe20000000007 */
[C---:B------:R-:W-:Y:S01]  /*7460*/  FMUL R6, R32.reuse, R10 ;  /* 0x0000000a20067220 */ /* 0x040fe20000400000 */
[----:B------:R-:W-:Y:S02]  /*7470*/  HADD2.F32 R36, -RZ, R43.H1_H1 ;  /* 0x3000002bff247230 */ /* 0x000fe40000004100 */
[C---:B------:R-:W-:Y:S01]  /*7480*/  FMUL R11, R32.reuse, R11 ;  /* 0x0000000b200b7220 */ /* 0x040fe20000400000 */
[C---:B------:R-:W-:Y:S01]  /*7490*/  FFMA R4, R35.reuse, R20, R4 ;  /* 0x0000001423047223 */ /* 0x040fe20000000004 */
[----:B------:R-:W-:Y:S02]  /*74a0*/  HADD2.F32 R20, -RZ, R42.H1_H1 ;  /* 0x3000002aff147230 */ /* 0x000fe40000004100 */
[C---:B------:R-:W-:Y:S01]  /*74b0*/  FMUL R8, R32.reuse, R12 ;  /* 0x0000000c20087220 */ /* 0x040fe20000400000 */
[C---:B------:R-:W-:Y:S01]  /*74c0*/  FMUL R9, R32.reuse, R13 ;  /* 0x0000000d20097220 */ /* 0x040fe20000400000 */
[C---:B------:R-:W-:Y:S01]  /*74d0*/  FMUL R10, R32.reuse, R14 ;  /* 0x0000000e200a7220 */ /* 0x040fe20000400000 */
[C---:B------:R-:W-:Y:S01]  /*74e0*/  FMUL R15, R32.reuse, R15 ;  /* 0x0000000f200f7220 */ /* 0x040fe20000400000 */
[C---:B------:R-:W-:Y:S01]  /*74f0*/  FFMA R5, R35.reuse, R20, R5 ;  /* 0x0000001423057223 */ /* 0x040fe20000000005 */
[----:B------:R-:W-:Y:S02]  /*7500*/  HADD2.F32 R20, -RZ, R48.H1_H1 ;  /* 0x30000030ff147230 */ /* 0x000fe40000004100 */
[C---:B------:R-:W-:Y:S01]  /*7510*/  FFMA R6, R35.reuse, R21, R6 ;  /* 0x0000001523067223 */ /* 0x040fe20000000006 */
[C---:B------:R-:W-:Y:S01]  /*7520*/  FFMA R11, R35.reuse, R36, R11 ;  /* 0x00000024230b7223 */ /* 0x040fe2000000000b */
[C---:B------:R-:W-:Y:S01]  /*7530*/  FFMA R8, R35.reuse, R37, R8 ;  /* 0x0000002523087223 */ /* 0x040fe20000000008 */
[--C-:B------:R-:W-:Y:S02]  /*7540*/  HADD2.F32 R21, -RZ, R49.reuse.H0_H0 ;  /* 0x20000031ff157230 */ /* 0x100fe40000004100 */
[C---:B------:R-:W-:Y:S01]  /*7550*/  FFMA R9, R35.reuse, R20, R9 ;  /* 0x0000001423097223 */ /* 0x040fe20000000009 */
[----:B------:R-:W-:Y:S02]  /*7560*/  HADD2.F32 R20, -RZ, R49.H1_H1 ;  /* 0x30000031ff147230 */ /* 0x000fe40000004100 */
[C---:B------:R-:W-:Y:S01]  /*7570*/  FMUL R12, R32.reuse, R16 ;  /* 0x00000010200c7220 */ /* 0x040fe20000400000 */
[C---:B------:R-:W-:Y:S01]  /*7580*/  FMUL R13, R32.reuse, R17 ;  /* 0x00000011200d7220 */ /* 0x040fe20000400000 */
[C---:B------:R-:W-:Y:S01]  /*7590*/  FFMA R10, R35.reuse, R21, R10 ;  /* 0x00000015230a7223 */ /* 0x040fe2000000000a */
[--C-:B------:R-:W-:Y:S02]  /*75a0*/  HADD2.F32 R21, -RZ, R50.reuse.H0_H0 ;  /* 0x20000032ff157230 */ /* 0x100fe40000004100 */
[C---:B------:R-:W-:Y:S01]  /*75b0*/  FFMA R15, R35.reuse, R20, R15 ;  /* 0x00000014230f7223 */ /* 0x040fe2000000000f */
[----:B------:R-:W-:Y:S02]  /*75c0*/  HADD2.F32 R20, -RZ, R50.H1_H1 ;  /* 0x30000032ff147230 */ /* 0x000fe40000004100 */
[C---:B------:R-:W-:Y:S01]  /*75d0*/  FMUL R14, R32.reuse, R18 ;  /* 0x00000012200e7220 */ /* 0x040fe20000400000 */
[--C-:B------:R-:W-:Y:S02]  /*75e0*/  HADD2.F32 R37, -RZ, R51.reuse.H0_H0 ;  /* 0x20000033ff257230 */ /* 0x100fe40000004100 */
[----:B------:R-:W-:Y:S01]  /*75f0*/  FMUL R19, R32, R19 ;  /* 0x0000001320137220 */ /* 0x000fe20000400000 */
[----:B------:R-:W-:Y:S01]  /*7600*/  HADD2.F32 R36, -RZ, R51.H1_H1 ;  /* 0x30000033ff247230 */ /* 0x000fe20000004100 */
        /* <DEDUP_REMOVED lines=22> */
[----:B------:R-:W-:Y:S02]  /*7770*/  UIADD3 UR12, UP0, UPT, UR50, 0x680, URZ ;  /* 0x00000680320c7890 */ /* 0x000fe4000ff1e0ff */
[----:B------:R-:W-:Y:S02]  /*7780*/  UIADD3 UR9, UPT, UPT, UR41, 0x10, URZ ;  /* 0x0000001029097890 */ /* 0x000fe4000fffe0ff */
[----:B------:R-:W-:Y:S02]  /*7790*/  UIADD3 UR8, UPT, UPT, UR44, 0x1200, URZ ;  /* 0x000012002c087890 */ /* 0x000fe4000fffe0ff */
[----:B------:R-:W-:Y:S01]  /*77a0*/  UIADD3.X UR13, UPT, UPT, URZ, UR51, URZ, UP0, !UPT ;  /* 0x00000033ff0d7290 */ /* 0x000fe200087fe4ff */
[----:B------:R-:W-:Y:S01]  /*77b0*/  UMOV UR10, UR42 ;  /* 0x0000002a000a7c82 */ /* 0x000fe20008000000 */
[----:B------:R-:W-:Y:S01]  /*77c0*/  UMOV UR11, UR36 ;  /* 0x00000024000b7c82 */ /* 0x000fe20008000000 */
[----:B------:R-:W-:Y:S02]  /*77d0*/  UIADD3 UR5, UPT, UPT, UR41, 0x50, URZ ;  /* 0x0000005029057890 */ /* 0x000fe4000fffe0ff */
[----:B------:R-:W-:Y:S01]  /*77e0*/  UIADD3 UR4, UPT, UPT, UR44, 0x1a00, URZ ;  /* 0x00001a002c047890 */ /* 0x000fe2000fffe0ff */
[----:B------:R-:W-:Y:S03]  /*77f0*/  UMOV UR6, UR42 ;  /* 0x0000002a00067c82 */ /* 0x000fe60008000000 */
[----:B------:R2:W-:Y:S01]  /*7800*/  UTMASTG.3D [UR8], [UR12] ;  /* 0x000000080c0073b5 */ /* 0x0005e20008010000 */
[----:B------:R-:W-:Y:S04]  /*7810*/  UMOV UR7, UR36 ;  /* 0x0000002400077c82 */ /* 0x000fe80008000000 */
[----:B------:R2:W-:Y:S01]  /*7820*/  UTMASTG.3D [UR4], [UR12] ;  /* 0x000000040c0073b5 */ /* 0x0005e20008010000 */
[----:B------:R0:W-:Y:S01]  /*7830*/  UTMACMDFLUSH ;  /* 0x00000000000079b7 */ /* 0x0001e20000000000 */
[----:B--2---:R-:W-:Y:S04]  /*7840*/  DEPBAR.LE SB0, 0x1 ;  /* 0x000080400000791a */ /* 0x004fe80000000000 */
.L_x_129:
[----:B------:R-:W-:Y:S05]  /*7850*/  BSYNC.RECONVERGENT B0 ;  /* 0x0000000000007941 */ /* 0x000fea0003800200 */
.L_x_128:
[----:B------:R-:W-:Y:S01]  /*7860*/  BAR.SYNC.DEFER_BLOCKING 0x1, 0x80 ;  /* 0x0042000000007b1d */ /* 0x000fe20000010000 */
[----:B------:R-:W-:Y:S04]  /*7870*/  UIADD3 UR40, UPT, UPT, UR48, 0x1, URZ ;  /* 0x0000000130287890 */ /* 0x000fe8000fffe0ff */
[----:B------:R-:W-:Y:S04]  /*7880*/  UISETP.NE.AND UP0, UPT, UR40, 0x4, UPT ;  /* 0x000000042800788c */ /* 0x000fe8000bf05270 */
[----:B------:R-:W-:Y:S01]  /*7890*/  USEL UR40, UR40, URZ, UP0 ;  /* 0x000000ff28287287 */ /* 0x000fe20008000000 */
[----:B------:R2:W-:Y:S01]  /*78a0*/  @P6 SYNCS.ARRIVE.TRANS64.RED.A1T0 RZ, [R86+URZ], RZ ;  /* 0x000000ff56ff69a7 */ /* 0x0005e200081004ff */
[----:B------:R-:W-:Y:S01]  /*78b0*/  BSSY B1, `(.L_x_130) ;  /* 0x0000013000017945 */ /* 0x000fe20003800000 */
[----:B------:R-:W3:Y:S02]  /*78c0*/  @P6 SYNCS.PHASECHK.TRANS64.TRYWAIT P0, [R87+URZ+0x50], R92 ;  /* 0x0000505c570065a7 */ /* 0x000ee400080011ff */
[----:B---3--:R-:W-:Y:S01]  /*78d0*/  @P6 SEL R39, RZ, 0x1, !P0 ;  /* 0x00000001ff276807 */ /* 0x008fe20004000000 */
[----:B--2---:R-:W-:Y:S06]  /*78e0*/  @!P6 BRA `(.L_x_131) ;  /* 0x00000000003ce947 */ /* 0x004fec0003800000 */
[----:B------:R-:W-:Y:S01]  /*78f0*/  ISETP.NE.AND P1, PT, R84, RZ, PT ;  /* 0x000000ff5400720c */ /* 0x000fe20003f25270 */
[----:B------:R-:W-:Y:S01]  /*7900*/  BSSY B0, `(.L_x_132) ;  /* 0x0000009000007945 */ /* 0x000fe20003800000 */
[----:B------:R-:W-:Y:S11]  /*7910*/  ISETP.NE.AND P0, PT, R39, RZ, PT ;  /* 0x000000ff2700720c */ /* 0x000ff60003f05270 */
[----:B------:R-:W-:Y:S05]  /*7920*/  @P1 IMAD R2, R38, 0x1000, R81 ;  /* 0x0000100026021824 */ /* 0x000fea00078e0251 */
[----:B------:R-:W-:Y:S05]  /*7930*/  @P1 IADD3 R0, PT, PT, R2, UR44, RZ ;  /* 0x0000002c02001c10 */ /* 0x000fea000fffe0ff */
[----:B------:R-:W-:Y:S01]  /*7940*/  @P1 IMAD.IADD R0, R85, 0x1, R0 ;  /* 0x0000000155001824 */ /* 0x000fe200078e0200 */
[----:B------:R-:W-:Y:S06]  /*7950*/  @P0 BRA `(.L_x_133) ;  /* 0x00000000000c0947 */ /* 0x000fec0003800000 */
[----:B------:R-:W-:Y:S04]  /*7960*/  SHF.L.U32 R4, R75, 0x1f, RZ ;  /* 0x0000001f4b047819 */ /* 0x000fe800000006ff */
[----:B------:R-:W2:Y:S02]  /*7970*/  SYNCS.PHASECHK.TRANS64.TRYWAIT P0, [R87+URZ+0x50], R4 ;  /* 0x00005004570075a7 */ /* 0x000ea400080011ff */
[----:B--2---:R-:W-:Y:S05]  /*7980*/  @!P0 BRA `(.L_x_134) ;  /* 0x0000002000108947 */ /* 0x004fea0003800000 */
.L_x_133:
[----:B------:R-:W-:Y:S05]  /*7990*/  BSYNC B0 ;  /* 0x0000000000007941 */ /* 0x000fea0003800000 */
.L_x_132:
[----:B------:R-:W-:Y:S02]  /*79a0*/  ISETP.NE.AND P0, PT, R84, RZ, PT ;  /* 0x000000ff5400720c */ /* 0x000fe40003f05270 */
[----:B------:R-:W-:Y:S11]  /*79b0*/  IADD3 R38, PT, PT, R38, 0x1, RZ ;  /* 0x0000000126267810 */ /* 0x000ff60007ffe0ff */
[----:B------:R3:W4:Y:S04]  /*79c0*/  @P0 LDS.128 R40, [R2+UR44+0x200] ;  /* 0x0002002c02280984 */ /* 0x0007280008000c00 */
[----:B------:R3:W1:Y:S02]  /*79d0*/  @P0 LDS.128 R48, [R0+0x200] ;  /* 0x0002000000300984 */ /* 0x0006640000000c00 */
.L_x_131:
[----:B------:R-:W-:Y:S05]  /*79e0*/  BSYNC B1 ;  /* 0x0000000000017941 */ /* 0x000fea0003800000 */
.L_x_130:
[----:B------:R-:W-:Y:S05]  /*79f0*/  VIADD R3, R34, 0x20 ;  /* 0x0000002022037836 */ /* 0x000fea0000000000 */
[----:B------:R-:W-:Y:S04]  /*7a00*/  SHF.R.U32.HI R3, RZ, 0x15, R3 ;  /* 0x00000015ff037819 */ /* 0x000fe80000011603 */
[----:B------:R-:W-:Y:S11]  /*7a10*/  LOP3.LUT P0, RZ, R3, 0x3, R70, 0x48, !PT ;  /* 0x0000000303ff7812 */ /* 0x000ff60007804846 */
[----:B------:R-:W-:Y:S02]  /*7a20*/  @!UPT UIADD3 URZ, UPT, UPT, URZ, URZ, URZ ;  /* 0x000000fffffff290 */ /* 0x000fe4000fffe0ff */
[----:B------:R-:W-:Y:S05]  /*7a30*/  @!P0 BRA `(.L_x_135) ;  /* 0x0000000000408947 */ /* 0x000fea0003800000 */
[----:B------:R-:W5:Y:S01]  /*7a40*/  LDCU.64 UR8, c[0x4][0x70] ;  /* 0x01000e00ff0877ac */ /* 0x000f620008000a00 */
[----:B------:R-:W-:Y:S01]  /*7a50*/  MOV R3, 0x0 ;  /* 0x0000000000037802 */ /* 0x000fe20000000f00 */
[----:B------:R-:W-:Y:S02]  /*7a60*/  HFMA2 R12, -RZ, RZ, 0, 5.9604644775390625e-08 ;  /* 0x00000001ff0c7431 */ /* 0x000fe400000001ff */
[----:B------:R-:W-:Y:S02]  /*7a70*/  IMAD.MOV.U32 R8, RZ, RZ, 0x192 ;  /* 0x00000192ff087424 */ /* 0x000fe400078e00ff */
[----:B------:R-:W-:Y:S01]  /*7a80*/  IMAD.MOV.U32 R13, RZ, RZ, RZ ;  /* 0x000000ffff0d7224 */ /* 0x000fe200078e00ff */
[----:B------:R-:W4:Y:S01]  /*7a90*/  LDCU.64 UR6, c[0x4][0x78] ;  /* 0x01000f00ff0677ac */ /* 0x000f220008000a00 */
[----:B---3--:R-:W3:Y:S01]  /*7aa0*/  LDC.64 R2, c[0x4][R3] ;  /* 0x0100000003027b82 */ /* 0x008ee20000000a00 */
[----:B------:R-:W1:Y:S01]  /*7ab0*/  LDCU.64 UR4, c[0x4][0x10] ;  /* 0x01000200ff0477ac */ /* 0x000e620008000a00 */
[----:B-----5:R-:W-:Y:S01]  /*7ac0*/  MOV R5, UR9 ;  /* 0x0000000900057c02 */ /* 0x020fe20008000f00 */
[----:B--2---:R-:W-:Y:S01]  /*7ad0*/  IMAD.U32 R4, RZ, RZ, UR8 ;  /* 0x00000008ff047e24 */ /* 0x004fe2000f8e00ff */
[----:B----4-:R-:W-:Y:S01]  /*7ae0*/  MOV R7, UR7 ;  /* 0x0000000700077c02 */ /* 0x010fe20008000f00 */
[----:B------:R-:W-:Y:S01]  /*7af0*/  IMAD.U32 R6, RZ, RZ, UR6 ;  /* 0x00000006ff067e24 */ /* 0x000fe2000f8e00ff */
[----:B-1----:R-:W-:Y:S01]  /*7b00*/  MOV R11, UR5 ;  /* 0x00000005000b7c02 */ /* 0x002fe20008000f00 */
[----:B------:R-:W-:Y:S02]  /*7b10*/  IMAD.U32 R10, RZ, RZ, UR4 ;  /* 0x00000004ff0a7e24 */ /* 0x000fe4000f8e00ff */
[----:B------:R-:W-:Y:S07]  /*7b20*/  LEPC R20, `(.L_x_135) ;  /* 0x000000001014794e */ /* 0x000fee0000000000 */
[----:B---3--:R-:W-:Y:S05]  /*7b30*/  CALL.ABS.NOINC R2 ;  /* 0x0000000002007343 */ /* 0x008fea0003c00000 */
.L_x_135:
        /* <DEDUP_REMOVED lines=8> */
[----:B--2---:R-:W-:Y:S01]  /*7bc0*/  MOV R87, UR37 ;  /* 0x0000002500577c02 */ /* 0x004fe20008000f00 */
[----:B-1----:R-:W-:Y:S01]  /*7bd0*/  HADD2.F32 R37, -RZ, R48.H0_H0 ;  /* 0x20000030ff257230 */ /* 0x002fe20000004100 */
[----:B------:R-:W-:Y:S01]  /*7be0*/  @P6 LEA R86, R86, UR44, 0x3 ;  /* 0x0000002c56566c11 */ /* 0x000fe2000f8e18ff */
[----:B------:R-:W-:Y:S01]  /*7bf0*/  BSSY.RECONVERGENT B0, `(.L_x_136) ;  /* 0x0000052000007945 */ /* 0x000fe20003800200 */
[----:B------:R-:W-:Y:S02]  /*7c00*/  LEA R92, R38, UR44, 0x3 ;  /* 0x0000002c265c7c11 */ /* 0x000fe4000f8e18ff */
[----:B------:R-:W-:Y:S01]  /*7c10*/  @P6 IADD3 R86, PT, PT, R86, 0x70, RZ ;  /* 0x0000007056566810 */ /* 0x000fe20007ffe0ff */
[----:B------:R-:W3:Y:S03]  /*7c20*/  LDTM.x16 R4, tmem[UR4+0x20] ;  /* 0x00002004000479ee */ /* 0x000ee60008240000 */
[----:B------:R-:W-:Y:S02]  /*7c30*/  @P6 PRMT R86, R87, 0x654, R86 ;  /* 0x0000065457566816 */ /* 0x000fe40000000056 */
[----:B------:R-:W-:Y:S01]  /*7c40*/  @P6 SHF.L.U32 R87, R75, 0x1f, RZ ;  /* 0x0000001f4b576819 */ /* 0x000fe200000006ff */
[C---:B---3--:R-:W-:Y:S01]  /*7c50*/  FMUL R0, R32.reuse, R4 ;  /* 0x0000000420007220 */ /* 0x048fe20000400000 */
        /* <DEDUP_REMOVED lines=75> */
.L_x_137:
[----:B------:R-:W-:Y:S05]  /*8110*/  BSYNC.RECONVERGENT B0 ;  /* 0x0000000000007941 */ /* 0x000fea0003800200 */
.L_x_136:
        /* <DEDUP_REMOVED lines=19> */
.L_x_141:
[----:B------:R-:W-:Y:S05]  /*8250*/  BSYNC B0 ;  /* 0x0000000000007941 */ /* 0x000fea0003800000 */
.L_x_140:
[----:B------:R-:W-:Y:S11]  /*8260*/  ISETP.NE.AND P0, PT, R84, RZ, PT ;  /* 0x000000ff5400720c */ /* 0x000ff60003f05270 */
[----:B------:R-:W-:Y:S02]  /*8270*/  @!UPT UIADD3 URZ, UPT, UPT, URZ, URZ, URZ ;  /* 0x000000fffffff290 */ /* 0x000fe4000fffe0ff */
[----:B------:R3:W4:Y:S04]  /*8280*/  @P0 LDS.128 R40, [R38+UR44+0x200] ;  /* 0x0002002c26280984 */ /* 0x0007280008000c00 */
[----:B------:R3:W1:Y:S02]  /*8290*/  @P0 LDS.128 R48, [R85+0x200] ;  /* 0x0002000055300984 */ /* 0x0006640000000c00 */
.L_x_139:
[----:B------:R-:W-:Y:S05]  /*82a0*/  BSYNC B1 ;  /* 0x0000000000017941 */ /* 0x000fea0003800000 */
.L_x_138:
        /* <DEDUP_REMOVED lines=11> */
[----:B------:R-:W1:Y:S01]  /*8360*/  LDC.64 R2, c[0x4][R3] ;  /* 0x0100000003027b82 */ /* 0x000e620000000a00 */
[----:B------:R-:W3:Y:S01]  /*8370*/  LDCU.64 UR4, c[0x4][0x10] ;  /* 0x01000200ff0477ac */ /* 0x000ee20008000a00 */
[----:B--2---:R-:W-:Y:S01]  /*8380*/  MOV R5, UR9 ;  /* 0x0000000900057c02 */ /* 0x004fe20008000f00 */
[----:B------:R-:W-:Y:S01]  /*8390*/  IMAD.U32 R4, RZ, RZ, UR8 ;  /* 0x00000008ff047e24 */ /* 0x000fe2000f8e00ff */
[----:B-----5:R-:W-:Y:S01]  /*83a0*/  MOV R7, UR7 ;  /* 0x0000000700077c02 */ /* 0x020fe20008000f00 */
[----:B------:R-:W-:Y:S01]  /*83b0*/  IMAD.U32 R6, RZ, RZ, UR6 ;  /* 0x00000006ff067e24 */ /* 0x000fe2000f8e00ff */
[----:B---3--:R-:W-:Y:S01]  /*83c0*/  MOV R11, UR5 ;  /* 0x00000005000b7c02 */ /* 0x008fe20008000f00 */
[----:B------:R-:W-:Y:S02]  /*83d0*/  IMAD.U32 R10, RZ, RZ, UR4 ;  /* 0x00000004ff0a7e24 */ /* 0x000fe4000f8e00ff */
[----:B------:R-:W-:Y:S07]  /*83e0*/  LEPC R20, `(.L_x_143) ;  /* 0x000000001014794e */ /* 0x000fee0000000000 */
[----:B-1--4-:R-:W-:Y:S05]  /*83f0*/  CALL.ABS.NOINC R2 ;  /* 0x0000000002007343 */ /* 0x012fea0003c00000 */
.L_x_143:
[----:B------:R-:W-:Y:S01]  /*8400*/  ISETP.NE.AND P0, PT, R76, RZ, PT ;  /* 0x000000ff4c00720c */ /* 0x000fe20003f05270 */
[----:B------:R-:W-:Y:S05]  /*8410*/  WARPSYNC.ALL ;  /* 0x0000000000007948 */ /* 0x000fea0003800000 */
[----:B------:R-:W-:Y:S01]  /*8420*/  R2UR UR4, R34 ;  /* 0x00000000220472ca */ /* 0x000fe200000e0000 */
[--C-:B----4-:R-:W-:Y:S01]  /*8430*/  HADD2.F32 R20, -RZ, R40.reuse.H0_H0 ;  /* 0x20000028ff147230 */ /* 0x110fe20000004100 */
[----:B------:R-:W-:Y:S01]  /*8440*/  IADD3 R78, PT, PT, R78, 0xe0, RZ ;  /* 0x000000e04e4e7810 */ /* 0x000fe20007ffe0ff */
[----:B------:R-:W-:Y:S01]  /*8450*/  HADD2.F32 R36, -RZ, R40.H1_H1 ;  /* 0x30000028ff247230 */ /* 0x000fe20000004100 */
[----:B------:R-:W-:Y:S01]  /*8460*/  BSSY.RECONVERGENT B0, `(.L_x_144) ;  /* 0x0000053000007945 */ /* 0x000fe20003800200 */
[--C-:B------:R-:W-:Y:S01]  /*8470*/  HADD2.F32 R21, -RZ, R41.reuse.H0_H0 ;  /* 0x20000029ff157230 */ /* 0x100fe20000004100 */
[----:B------:R-:W-:Y:S01]  /*8480*/  LOP3.LUT R78, R78, 0xfefffff8, RZ, 0xc0, !PT ;  /* 0xfefffff84e4e7812 */ /* 0x000fe200078ec0ff */
[----:B---3--:R-:W-:Y:S02]  /*8490*/  HADD2.F32 R38, -RZ, R41.H1_H1 ;  /* 0x30000029ff267230 */ /* 0x008fe40000004100 */
[--C-:B------:R-:W-:Y:S02]  /*84a0*/  HADD2.F32 R37, -RZ, R42.reuse.H0_H0 ;  /* 0x2000002aff257230 */ /* 0x100fe40000004100 */
[----:B------:R-:W-:Y:S02]  /*84b0*/  HADD2.F32 R40, -RZ, R42.H1_H1 ;  /* 0x3000002aff287230 */ /* 0x000fe40000004100 */
[----:B------:R-:W2:Y:S01]  /*84c0*/  LDTM.x16 R4, tmem[UR4+0x30] ;  /* 0x00003004000479ee */ /* 0x000ea20008240000 */
[----:B------:R-:W-:Y:S01]  /*84d0*/  NOP ;  /* 0x0000000000007918 */ /* 0x000fe20000000000 */
[----:B--2---:R2:W-:Y:S01]  /*84e0*/  SYNCS.ARRIVE.TRANS64.RED.A1T0 RZ, [R78+URZ], RZ ;  /* 0x000000ff4eff79a7 */ /* 0x0045e200081004ff */
[--C-:B------:R-:W-:Y:S02]  /*84f0*/  HADD2.F32 R39, -RZ, R43.reuse.H0_H0 ;  /* 0x2000002bff277230 */ /* 0x100fe40000004100 */
[----:B------:R-:W-:Y:S02]  /*8500*/  HADD2.F32 R42, -RZ, R43.H1_H1 ;  /* 0x3000002bff2a7230 */ /* 0x000fe40000004100 */
[--C-:B-1----:R-:W-:Y:S02]  /*8510*/  HADD2.F32 R41, -RZ, R48.reuse.H0_H0 ;  /* 0x20000030ff297230 */ /* 0x102fe40000004100 */
[----:B------:R-:W-:Y:S02]  /*8520*/  HADD2.F32 R43, -RZ, R48.H1_H1 ;  /* 0x30000030ff2b7230 */ /* 0x000fe40000004100 */
[--C-:B------:R-:W-:Y:S02]  /*8530*/  HADD2.F32 R44, -RZ, R49.reuse.H0_H0 ;  /* 0x20000031ff2c7230 */ /* 0x100fe40000004100 */
[----:B------:R-:W-:Y:S02]  /*8540*/  HADD2.F32 R46, -RZ, R49.H1_H1 ;  /* 0x30000031ff2e7230 */ /* 0x000fe40000004100 */
[--C-:B------:R-:W-:Y:S02]  /*8550*/  HADD2.F32 R45, -RZ, R50.reuse.H0_H0 ;  /* 0x20000032ff2d7230 */ /* 0x100fe40000004100 */
[----:B------:R-:W-:Y:S02]  /*8560*/  HADD2.F32 R48, -RZ, R50.H1_H1 ;  /* 0x30000032ff307230 */ /* 0x000fe40000004100 */
[--C-:B------:R-:W-:Y:S02]  /*8570*/  HADD2.F32 R47, -RZ, R51.reuse.H0_H0 ;  /* 0x20000033ff2f7230 */ /* 0x100fe40000004100 */
[----:B------:R-:W-:Y:S02]  /*8580*/  HADD2.F32 R50, -RZ, R51.H1_H1 ;  /* 0x30000033ff327230 */ /* 0x000fe40000004100 */
[C---:B------:R-:W-:Y:S01]  /*8590*/  FMUL R4, R32.reuse, R4 ;  /* 0x0000000420047220 */ /* 0x040fe20000400000 */
[C---:B------:R-:W-:Y:S01]  /*85a0*/  FMUL R5, R32.reuse, R5 ;  /* 0x0000000520057220 */ /* 0x040fe20000400000 */
[C---:B------:R-:W-:Y:S01]  /*85b0*/  FMUL R6, R32.reuse, R6 ;  /* 0x0000000620067220 */ /* 0x040fe20000400000 */
[C---:B------:R-:W-:Y:S01]  /*85c0*/  FMUL R7, R32.reuse, R7 ;  /* 0x0000000720077220 */ /* 0x040fe20000400000 */
[C---:B------:R-:W-:Y:S01]  /*85d0*/  FFMA R4, R35.reuse, R20, R4 ;  /* 0x0000001423047223 */ /* 0x040fe20000000004 */
        /* <DEDUP_REMOVED lines=21> */
[----:B------:R-:W-:Y:S01]  /*8730*/  FFMA R15, R35, R46, R15 ;  /* 0x0000002e230f7223 */ /* 0x000fe2000000000f */
        /* <DEDUP_REMOVED lines=20> */
[----:B-1----:R-:W1:Y:S02]  /*8880*/  FENCE.VIEW.ASYNC.S ;  /* 0x00000000000073c6 */ /* 0x002e640000000000 */
[----:B-1----:R-:W-:Y:S06]  /*8890*/  BAR.SYNC.DEFER_BLOCKING 0x1, 0x80 ;  /* 0x0042000000007b1d */ /* 0x002fec0000010000 */
        /* <DEDUP_REMOVED lines=14> */
[----:B-1----:R-:W-:Y:S04]  /*8980*/  DEPBAR.LE SB0, 0x1 ;  /* 0x000080400000791a */ /* 0x002fe80000000000 */
.L_x_145:
[----:B------:R-:W-:Y:S05]  /*8990*/  BSYNC.RECONVERGENT B0 ;  /* 0x0000000000007941 */ /* 0x000fea0003800200 */
.L_x_144:
[----:B------:R-:W-:Y:S01]  /*89a0*/  BAR.SYNC.DEFER_BLOCKING 0x1, 0x80 ;  /* 0x0042000000007b1d */ /* 0x000fe20000010000 */
[----:B------:R-:W-:Y:S01]  /*89b0*/  UISETP.NE.AND UP0, UPT, UR45, -0x4, UPT ;  /* 0xfffffffc2d00788c */ /* 0x000fe2000bf05270 */
[----:B------:R-:W-:Y:S08]  /*89c0*/  IADD3 R0, PT, PT, R30, 0x1, RZ ;  /* 0x000000011e007810 */ /* 0x000ff00007ffe0ff */
[----:B------:R-:W-:Y:S05]  /*89d0*/  BRA.U !UP0, `(.L_x_146) ;  /* 0x0000000108287547 */ /* 0x000fea000b800000 */
[----:B------:R-:W-:Y:S01]  /*89e0*/  ISETP.NE.AND P0, PT, R82, RZ, PT ;  /* 0x000000ff5200720c */ /* 0x000fe20003f05270 */
[----:B------:R-:W-:Y:S01]  /*89f0*/  IMAD.U32 R3, RZ, RZ, UR48 ;  /* 0x00000030ff037e24 */ /* 0x000fe2000f8e00ff */
[----:B------:R-:W-:Y:S01]  /*8a00*/  UIADD3 UR48, UPT, UPT, UR48, 0x1, URZ ;  /* 0x0000000130307890 */ /* 0x000fe2000fffe0ff */
[----:B------:R-:W-:Y:S03]  /*8a10*/  IMAD.U32 R2, RZ, RZ, UR37 ;  /* 0x00000025ff027e24 */ /* 0x000fe6000f8e00ff */
[----:B------:R-:W-:Y:S04]  /*8a20*/  UISETP.NE.AND UP0, UPT, UR48, 0x4, UPT ;  /* 0x000000043000788c */ /* 0x000fe8000bf05270 */
[----:B------:R-:W-:Y:S03]  /*8a30*/  USEL UR48, UR48, URZ, UP0 ;  /* 0x000000ff30307287 */ /* 0x000fe60008000000 */
[----:B------:R-:W-:Y:S05]  /*8a40*/  @P0 LEA R3, R3, UR44, 0x3 ;  /* 0x0000002c03030c11 */ /* 0x000fea000f8e18ff */
[----:B------:R-:W-:Y:S05]  /*8a50*/  @P0 VIADD R3, R3, 0x70 ;  /* 0x0000007003030836 */ /* 0x000fea0000000000 */
[----:B------:R-:W-:Y:S04]  /*8a60*/  @P0 PRMT R2, R2, 0x654, R3 ;  /* 0x0000065402020816 */ /* 0x000fe80000000003 */
[----:B------:R1:W-:Y:S03]  /*8a70*/  @P0 SYNCS.ARRIVE.TRANS64.RED.A1T0 RZ, [R2+URZ], RZ ;  /* 0x000000ff02ff09a7 */ /* 0x0003e600081004ff */
.L_x_146:
[----:B------:R-:W-:Y:S01]  /*8a80*/  ISETP.NE.AND P2, PT, R77, RZ, PT ;  /* 0x000000ff4d00720c */ /* 0x000fe20003f45270 */
[----:B------:R-:W-:Y:S01]  /*8a90*/  UIADD3 UR45, UPT, UPT, UR45, 0x4, URZ ;  /* 0x000000042d2d7890 */ /* 0x000fe2000fffe0ff */
[----:B------:R-:W-:Y:S01]  /*8aa0*/  ISETP.NE.AND P0, PT, R80, 0x2, PT ;  /* 0x000000025000780c */ /* 0x000fe20003f05270 */
[----:B------:R-:W-:Y:S01]  /*8ab0*/  IMAD.IADD R20, R29, 0x1, R62 ;  /* 0x000000011d147824 */ /* 0x000fe200078e023e */
[----:B------:R-:W-:Y:S01]  /*8ac0*/  ISETP.NE.AND P1, PT, R0, 0x4, PT ;  /* 0x000000040000780c */ /* 0x000fe20003f25270 */
[----:B------:R-:W-:Y:S01]  /*8ad0*/  IMAD.IADD R21, R31, 0x1, R64 ;  /* 0x000000011f157824 */ /* 0x000fe200078e0240 */
[----:B-1----:R-:W-:Y:S02]  /*8ae0*/  SEL R2, RZ, 0x1, P0 ;  /* 0x00000001ff027807 */ /* 0x002fe40000000000 */
[----:B------:R-:W-:Y:S02]  /*8af0*/  SEL R3, RZ, 0x1, P1 ;  /* 0x00000001ff037807 */ /* 0x000fe40000800000 */
[----:B------:R-:W-:Y:S02]  /*8b00*/  LOP3.LUT R73, R73, R2, RZ, 0x3c, !PT ;  /* 0x0000000249497212 */ /* 0x000fe400078e3cff */
[----:B------:R-:W-:Y:S02]  /*8b10*/  LOP3.LUT R74, R74, R3, RZ, 0x3c, !PT ;  /* 0x000000034a4a7212 */ /* 0x000fe400078e3cff */
[----:B------:R-:W-:Y:S02]  /*8b20*/  @P2 R2UR UR36, R72 ;  /* 0x00000000482422ca */ /* 0x000fe400000e0000 */
[----:B------:R-:W-:Y:S02]  /*8b30*/  SEL R80, R80, RZ, P0 ;  /* 0x000000ff50507207 */ /* 0x000fe40000000000 */
[----:B------:R-:W-:Y:S01]  /*8b40*/  SEL R30, R0, RZ, P1 ;  /* 0x000000ff001e7207 */ /* 0x000fe20000800000 */
[----:B------:R-:W-:Y:S10]  /*8b50*/  @P2 BRA `(.L_x_147) ;  /* 0xffffffcc00e42947 */ /* 0x000ff4000383ffff */
[----:B------:R-:W1:Y:S01]  /*8b60*/  LDCU.64 UR6, c[0x0][0x888] ;  /* 0x00011100ff0677ac */ /* 0x000e620008000a00 */
[----:B------:R-:W3:Y:S01]  /*8b70*/  LDCU.64 UR4, c[0x0][0x890] ;  /* 0x00011200ff0477ac */ /* 0x000ee20008000a00 */
[----:B-1----:R-:W-:Y:S02]  /*8b80*/  ISETP.NE.U32.AND P2, PT, RZ, UR6, PT ;  /* 0x00000006ff007c0c */ /* 0x002fe4000bf45070 */
[----:B---3--:R-:W-:Y:S02]  /*8b90*/  ISETP.NE.U32.AND P1, PT, RZ, UR4, PT ;  /* 0x00000004ff007c0c */ /* 0x008fe4000bf25070 */
[----:B------:R-:W-:Y:S02]  /*8ba0*/  ISETP.NE.AND.EX P2, PT, RZ, UR7, PT, P2 ;  /* 0x00000007ff007c0c */ /* 0x000fe4000bf45320 */
[----:B------:R-:W-:-:S13]  /*8bb0*/  ISETP.NE.AND.EX P0, PT, RZ, UR5, PT, P1 ;  /* 0x00000005ff007c0c */ /* 0x000fda000bf05310 */
[----:B------:R-:W-:Y:S05]  /*8bc0*/  @P2 BRA P0, `(.L_x_148) ;  /* 0x00000000003c2947 */ /* 0x000fea0000000000 */
[----:B------:R-:W-:-:S13]  /*8bd0*/  ISETP.NE.AND.EX P1, PT, RZ, UR5, PT, P1 ;  /* 0x00000005ff007c0c */ /* 0x000fda000bf25310 */
[----:B------:R-:W-:Y:S05]  /*8be0*/  @P1 BRA `(.L_x_149) ;  /* 0x00000000000c1947 */ /* 0x000fea0003800000 */
[----:B------:R-:W-:-:S13]  /*8bf0*/  FSETP.NEU.AND P0, PT, R35, RZ, PT ;  /* 0x000000ff2300720b */ /* 0x000fda0003f0d000 */
[----:B------:R-:W-:Y:S05]  /*8c00*/  @!P0 EXIT ;  /* 0x000000000000894d */ /* 0x000fea0003800000 */
[----:B------:R-:W-:Y:S05]  /*8c10*/  BRA `(.L_x_148) ;  /* 0x0000000000287947 */ /* 0x000fea0003800000 */
.L_x_149:
[----:B------:R-:W-:Y:S01]  /*8c20*/  ISETP.NE.AND P0, PT, R79, RZ, PT ;  /* 0x000000ff4f00720c */ /* 0x000fe20003f05270 */
[----:B------:R-:W-:-:S12]  /*8c30*/  BSSY.RECONVERGENT B0, `(.L_x_148) ;  /* 0x0000008000007945 */ /* 0x000fd80003800200 */
[----:B------:R-:W-:Y:S05]  /*8c40*/  @P0 BRA `(.L_x_150) ;  /* 0x0000000000100947 */ /* 0x000fea0003800000 */
[----:B------:R-:W-:-:S04]  /*8c50*/  ISETP.NE.U32.AND P0, PT, RZ, UR6, PT ;  /* 0x00000006ff007c0c */ /* 0x000fc8000bf05070 */
[----:B------:R-:W-:-:S13]  /*8c60*/  ISETP.NE.AND.EX P0, PT, RZ, UR7, PT, P0 ;  /* 0x00000007ff007c0c */ /* 0x000fda000bf05300 */
[----:B------:R-:W-:Y:S05]  /*8c70*/  @!P0 EXIT ;  /* 0x000000000000894d */ /* 0x000fea0003800000 */
[----:B------:R-:W-:Y:S05]  /*8c80*/  BRA `(.L_x_151) ;  /* 0x0000000000087947 */ /* 0x000fea0003800000 */
.L_x_150:
[----:B------:R-:W-:-:S13]  /*8c90*/  FSETP.NEU.AND P0, PT, R35, RZ, PT ;  /* 0x000000ff2300720b */ /* 0x000fda0003f0d000 */
[----:B------:R-:W-:Y:S05]  /*8ca0*/  @!P0 EXIT ;  /* 0x000000000000894d */ /* 0x000fea0003800000 */
.L_x_151:
[----:B------:R-:W-:Y:S05]  /*8cb0*/  BSYNC.RECONVERGENT B0 ;  /* 0x0000000000007941 */ /* 0x000fea0003800200 */
.L_x_148:
[----:B------:R-:W-:Y:S01]  /*8cc0*/  ULEA UR4, UR48, UR44, 0x3 ;  /* 0x0000002c30047291 */ /* 0x000fe2000f8e18ff */
[----:B------:R-:W-:-:S04]  /*8cd0*/  DEPBAR.LE SB0, 0x0 ;  /* 0x000080000000791a */ /* 0x000fc80000000000 */
[----:B------:R-:W-:-:S04]  /*8ce0*/  UIADD3 UR4, UPT, UPT, UR4, 0x70, URZ ;  /* 0x0000007004047890 */ /* 0x000fc8000fffe0ff */
[----:B------:R-:W-:-:S09]  /*8cf0*/  UPRMT UR4, UR37, 0x654, UR4 ;  /* 0x0000065425047896 */ /* 0x000fd20008000004 */
[----:B------:R-:W-:Y:S01]  /*8d00*/  SYNCS.ARRIVE.TRANS64.RED.A1T0 RZ, [UR4], RZ ;  /* 0x000000ffffff79a7 */ /* 0x000fe20008100404 */
[----:B------:R-:W-:Y:S05]  /*8d10*/  EXIT ;  /* 0x000000000000794d */ /* 0x000fea0003800000 */
.L_x_24:
[----:B--2---:R2:W3:Y:S02]  /*8d20*/  SYNCS.PHASECHK.TRANS64.TRYWAIT P0, [R3+URZ+0x110], R2 ;  /* 0x00011002030075a7 */ /* 0x0044e400080011ff */
[----:B---3--:R-:W-:Y:S05]  /*8d30*/  @!P0 NANOSLEEP.SYNCS 0x989680 ;  /* 0x009896800000895d */ /* 0x008fea0003900000 */
[----:B------:R-:W3:Y:S02]  /*8d40*/  @!P0 SYNCS.PHASECHK.TRANS64 P0, [R3+URZ+0x110], R2 ;  /* 0x00011002030085a7 */ /* 0x000ee400080010ff */
[----:B---3--:R-:W-:Y:S05]  /*8d50*/  @!P0 BRA `(.L_x_24) ;  /* 0xfffffffc00f08947 */ /* 0x008fea000383ffff */
[----:B------:R-:W-:Y:S05]  /*8d60*/  BRA `(.L_x_152) ;  /* 0xffffff8c00947947 */ /* 0x000fea000383ffff */
.L_x_27:
[----:B-1----:R-:W-:-:S07]  /*8d70*/  MOV R2, UR33 ;  /* 0x0000002100027c02 */ /* 0x002fce0008000f00 */
.L_x_153:
[----:B-1----:R1:W2:Y:S02]  /*8d80*/  SYNCS.PHASECHK.TRANS64.TRYWAIT P0, [R2+URZ+0x28], R5 ;  /* 0x00002805020075a7 */ /* 0x0022a400080011ff */
[----:B--2---:R-:W-:Y:S05]  /*8d90*/  @!P0 NANOSLEEP.SYNCS 0x989680 ;  /* 0x009896800000895d */ /* 0x004fea0003900000 */
[----:B------:R-:W2:Y:S02]  /*8da0*/  @!P0 SYNCS.PHASECHK.TRANS64 P0, [R2+URZ+0x28], R5 ;  /* 0x00002805020085a7 */ /* 0x000ea400080010ff */
[----:B--2---:R-:W-:Y:S05]  /*8db0*/  @!P0 BRA `(.L_x_153) ;  /* 0xfffffffc00f08947 */ /* 0x004fea000383ffff */
[----:B------:R-:W-:Y:S05]  /*8dc0*/  BRA `(.L_x_26) ;  /* 0xffffff8c00fc7947 */ /* 0x000fea000383ffff */
.L_x_34:
[----:B-1----:R-:W-:-:S07]  /*8dd0*/  MOV R2, UR33 ;  /* 0x0000002100027c02 */ /* 0x002fce0008000f00 */
.L_x_154:
[----:B-1----:R1:W2:Y:S02]  /*8de0*/  SYNCS.PHASECHK.TRANS64.TRYWAIT P0, [R2+URZ+0x28], R5 ;  /* 0x00002805020075a7 */ /* 0x0022a400080011ff */
[----:B--2---:R-:W-:Y:S05]  /*8df0*/  @!P0 NANOSLEEP.SYNCS 0x989680 ;  /* 0x009896800000895d */ /* 0x004fea0003900000 */
[----:B------:R-:W2:Y:S02]  /*8e00*/  @!P0 SYNCS.PHASECHK.TRANS64 P0, [R2+URZ+0x28], R5 ;  /* 0x00002805020085a7 */ /* 0x000ea400080010ff */
[----:B--2---:R-:W-:Y:S05]  /*8e10*/  @!P0 BRA `(.L_x_154) ;  /* 0xfffffffc00f08947 */ /* 0x004fea000383ffff */
[----:B------:R-:W-:Y:S05]  /*8e20*/  BRA `(.L_x_33) ;  /* 0xffffff9000cc7947 */ /* 0x000fea000383ffff */
.L_x_41:
[----:B-1----:R1:W2:Y:S02]  /*8e30*/  SYNCS.PHASECHK.TRANS64.TRYWAIT P0, [R2+URZ+0xa0], R3 ;  /* 0x0000a003020075a7 */ /* 0x0022a400080011ff */
[----:B--2---:R-:W-:Y:S05]  /*8e40*/  @!P0 NANOSLEEP.SYNCS 0x989680 ;  /* 0x009896800000895d */ /* 0x004fea0003900000 */
[----:B------:R-:W2:Y:S02]  /*8e50*/  @!P0 SYNCS.PHASECHK.TRANS64 P0, [R2+URZ+0xa0], R3 ;  /* 0x0000a003020085a7 */ /* 0x000ea400080010ff */
[----:B--2---:R-:W-:Y:S05]  /*8e60*/  @!P0 BRA `(.L_x_41) ;  /* 0xfffffffc00f08947 */ /* 0x004fea000383ffff */
[----:B------:R-:W-:Y:S05]  /*8e70*/  BRA `(.L_x_155) ;  /* 0xffffff94009c7947 */ /* 0x000fea000383ffff */
.L_x_45:
[----:B----4-:R-:W-:-:S07]  /*8e80*/  MOV R0, UR4 ;  /* 0x0000000400007c02 */ /* 0x010fce0008000f00 */
.L_x_156:
[----:B-1----:R1:W2:Y:S02]  /*8e90*/  SYNCS.PHASECHK.TRANS64.TRYWAIT P0, [R0+URZ], R3 ;  /* 0x00000003000075a7 */ /* 0x0022a400080011ff */
[----:B--2---:R-:W-:Y:S05]  /*8ea0*/  @!P0 NANOSLEEP.SYNCS 0x989680 ;  /* 0x009896800000895d */ /* 0x004fea0003900000 */
[----:B------:R-:W2:Y:S02]  /*8eb0*/  @!P0 SYNCS.PHASECHK.TRANS64 P0, [R0+URZ], R3 ;  /* 0x00000003000085a7 */ /* 0x000ea400080010ff */
[----:B--2---:R-:W-:Y:S05]  /*8ec0*/  @!P0 BRA `(.L_x_156) ;  /* 0xfffffffc00f08947 */ /* 0x004fea000383ffff */
[----:B------:R-:W-:Y:S05]  /*8ed0*/  BRA `(.L_x_157) ;  /* 0xffffff9c000c7947 */ /* 0x000fea000383ffff */
.L_x_46:
[----:B----4-:R-:W-:-:S07]  /*8ee0*/  MOV R0, UR4 ;  /* 0x0000000400007c02 */ /* 0x010fce0008000f00 */
.L_x_158:
[----:B-1----:R1:W2:Y:S02]  /*8ef0*/  SYNCS.PHASECHK.TRANS64.TRYWAIT P0, [R0+URZ], R3 ;  /* 0x00000003000075a7 */ /* 0x0022a400080011ff */
[----:B--2---:R-:W-:Y:S05]  /*8f00*/  @!P0 NANOSLEEP.SYNCS 0x989680 ;  /* 0x009896800000895d */ /* 0x004fea0003900000 */
[----:B------:R-:W2:Y:S02]  /*8f10*/  @!P0 SYNCS.PHASECHK.TRANS64 P0, [R0+URZ], R3 ;  /* 0x00000003000085a7 */ /* 0x000ea400080010ff */
[----:B--2---:R-:W-:Y:S05]  /*8f20*/  @!P0 BRA `(.L_x_158) ;  /* 0xfffffffc00f08947 */ /* 0x004fea000383ffff */
[----:B------:R-:W-:Y:S05]  /*8f30*/  BRA `(.L_x_159) ;  /* 0xffffff9c00187947 */ /* 0x000fea000383ffff */
.L_x_47:
[----:B----4-:R-:W-:-:S07]  /*8f40*/  MOV R0, UR4 ;  /* 0x0000000400007c02 */ /* 0x010fce0008000f00 */
.L_x_160:
[----:B-1----:R1:W2:Y:S02]  /*8f50*/  SYNCS.PHASECHK.TRANS64.TRYWAIT P0, [R0+URZ], R3 ;  /* 0x00000003000075a7 */ /* 0x0022a400080011ff */
[----:B--2---:R-:W-:Y:S05]  /*8f60*/  @!P0 NANOSLEEP.SYNCS 0x989680 ;  /* 0x009896800000895d */ /* 0x004fea0003900000 */
[----:B------:R-:W2:Y:S02]  /*8f70*/  @!P0 SYNCS.PHASECHK.TRANS64 P0, [R0+URZ], R3 ;  /* 0x00000003000085a7 */ /* 0x000ea400080010ff */
[----:B--2---:R-:W-:Y:S05]  /*8f80*/  @!P0 BRA `(.L_x_160) ;  /* 0xfffffffc00f08947 */ /* 0x004fea000383ffff */
[----:B------:R-:W-:Y:S05]  /*8f90*/  BRA `(.L_x_161) ;  /* 0xffffff9c00247947 */ /* 0x000fea000383ffff */
.L_x_48:
[----:B----4-:R-:W-:-:S07]  /*8fa0*/  MOV R0, UR4 ;  /* 0x0000000400007c02 */ /* 0x010fce0008000f00 */
.L_x_162:
[----:B-1----:R1:W2:Y:S02]  /*8fb0*/  SYNCS.PHASECHK.TRANS64.TRYWAIT P0, [R0+URZ], R3 ;  /* 0x00000003000075a7 */ /* 0x0022a400080011ff */
[----:B--2---:R-:W-:Y:S05]  /*8fc0*/  @!P0 NANOSLEEP.SYNCS 0x989680 ;  /* 0x009896800000895d */ /* 0x004fea0003900000 */
[----:B------:R-:W2:Y:S02]  /*8fd0*/  @!P0 SYNCS.PHASECHK.TRANS64 P0, [R0+URZ], R3 ;  /* 0x00000003000085a7 */ /* 0x000ea400080010ff */
[----:B--2---:R-:W-:Y:S05]  /*8fe0*/  @!P0 BRA `(.L_x_162) ;  /* 0xfffffffc00f08947 */ /* 0x004fea000383ffff */
[----:B------:R-:W-:Y:S05]  /*8ff0*/  BRA `(.L_x_163) ;  /* 0xffffff9c00307947 */ /* 0x000fea000383ffff */
.L_x_51:
[----:B--2---:R2:W3:Y:S02]  /*9000*/  SYNCS.PHASECHK.TRANS64.TRYWAIT P0, [R0+URZ+0x100], R5 ;  /* 0x00010005000075a7 */ /* 0x0044e400080011ff */
[----:B---3--:R-:W-:Y:S05]  /*9010*/  @!P0 NANOSLEEP.SYNCS 0x989680 ;  /* 0x009896800000895d */ /* 0x008fea0003900000 */
[----:B------:R-:W3:Y:S02]  /*9020*/  @!P0 SYNCS.PHASECHK.TRANS64 P0, [R0+URZ+0x100], R5 ;  /* 0x00010005000085a7 */ /* 0x000ee400080010ff */
[----:B---3--:R-:W-:Y:S05]  /*9030*/  @!P0 BRA `(.L_x_51) ;  /* 0xfffffffc00f08947 */ /* 0x008fea000383ffff */
[----:B------:R-:W-:Y:S05]  /*9040*/  BRA `(.L_x_164) ;  /* 0xffffff9c00907947 */ /* 0x000fea000383ffff */
.L_x_52:
[----:B------:R-:W-:-:S07]  /*9050*/  MOV R0, UR5 ;  /* 0x0000000500007c02 */ /* 0x000fce0008000f00 */
.L_x_165:
[----:B--2---:R2:W3:Y:S02]  /*9060*/  SYNCS.PHASECHK.TRANS64.TRYWAIT P0, [R0+URZ+0xb0], R7 ;  /* 0x0000b007000075a7 */ /* 0x0044e400080011ff */
[----:B---3--:R-:W-:Y:S05]  /*9070*/  @!P0 NANOSLEEP.SYNCS 0x989680 ;  /* 0x009896800000895d */ /* 0x008fea0003900000 */
[----:B------:R-:W3:Y:S02]  /*9080*/  @!P0 SYNCS.PHASECHK.TRANS64 P0, [R0+URZ+0xb0], R7 ;  /* 0x0000b007000085a7 */ /* 0x000ee400080010ff */
[----:B---3--:R-:W-:Y:S05]  /*9090*/  @!P0 BRA `(.L_x_165) ;  /* 0xfffffffc00f08947 */ /* 0x008fea000383ffff */
[----:B------:R-:W-:Y:S05]  /*90a0*/  BRA `(.L_x_166) ;  /* 0xffffff9c00a07947 */ /* 0x000fea000383ffff */
.L_x_53:
[----:B--2---:R2:W3:Y:S02]  /*90b0*/  SYNCS.PHASECHK.TRANS64.TRYWAIT P1, [R0+URZ+0xa0], R5 ;  /* 0x0000a005000075a7 */ /* 0x0044e400080211ff */
[----:B---3--:R-:W-:Y:S05]  /*90c0*/  @!P1 NANOSLEEP.SYNCS 0x989680 ;  /* 0x009896800000995d */ /* 0x008fea0003900000 */
[----:B------:R-:W3:Y:S02]  /*90d0*/  @!P1 SYNCS.PHASECHK.TRANS64 P1, [R0+URZ+0xa0], R5 ;  /* 0x0000a005000095a7 */ /* 0x000ee400080210ff */
[----:B---3--:R-:W-:Y:S05]  /*90e0*/  @!P1 BRA `(.L_x_53) ;  /* 0xfffffffc00f09947 */ /* 0x008fea000383ffff */
[----:B------:R-:W-:Y:S05]  /*90f0*/  BRA `(.L_x_167) ;  /* 0xffffff9c00d07947 */ /* 0x000fea000383ffff */
.L_x_56:
[----:B------:R-:W-:-:S07]  /*9100*/  MOV R0, UR5 ;  /* 0x0000000500007c02 */ /* 0x000fce0008000f00 */
.L_x_168:
[----:B--2---:R2:W3:Y:S02]  /*9110*/  SYNCS.PHASECHK.TRANS64.TRYWAIT P0, [R0+URZ+0xb0], R3 ;  /* 0x0000b003000075a7 */ /* 0x0044e400080011ff */
[----:B---3--:R-:W-:Y:S05]  /*9120*/  @!P0 NANOSLEEP.SYNCS 0x989680 ;  /* 0x009896800000895d */ /* 0x008fea0003900000 */
[----:B------:R-:W3:Y:S02]  /*9130*/  @!P0 SYNCS.PHASECHK.TRANS64 P0, [R0+URZ+0xb0], R3 ;  /* 0x0000b003000085a7 */ /* 0x000ee400080010ff */
[----:B---3--:R-:W-:Y:S05]  /*9140*/  @!P0 BRA `(.L_x_168) ;  /* 0xfffffffc00f08947 */ /* 0x008fea000383ffff */
[----:B------:R-:W-:Y:S05]  /*9150*/  BRA `(.L_x_55) ;  /* 0xffffffa000247947 */ /* 0x000fea000383ffff */
.L_x_65:
[----:B--2---:R-:W-:-:S04]  /*9160*/  MOV R4, UR4 ;  /* 0x0000000400047c02 */ /* 0x004fc80008000f00 */
[----:B------:R2:W3:Y:S03]  /*9170*/  SYNCS.PHASECHK.TRANS64.TRYWAIT P0, [R4+URZ+0x8], R5 ;  /* 0x00000805040075a7 */ /* 0x0004e600080011ff */
[----:B---3--:R-:W-:Y:S05]  /*9180*/  @!P0 NANOSLEEP.SYNCS 0x989680 ;  /* 0x009896800000895d */ /* 0x008fea0003900000 */
[----:B------:R-:W3:Y:S02]  /*9190*/  @!P0 SYNCS.PHASECHK.TRANS64 P0, [R4+URZ+0x8], R5 ;  /* 0x00000805040085a7 */ /* 0x000ee400080010ff */
[----:B---3--:R-:W-:Y:S05]  /*91a0*/  @!P0 BRA `(.L_x_65) ;  /* 0xfffffffc00ec8947 */ /* 0x008fea000383ffff */
[----:B------:R-:W-:Y:S05]  /*91b0*/  BRA `(.L_x_64) ;  /* 0xffffffa000d87947 */ /* 0x000fea000383ffff */
.L_x_67:
[----:B------:R-:W-:Y:S01]  /*91c0*/  BSSY B0, `(.L_x_169) ;  /* 0x0000006000007945 */ /* 0x000fe20003800000 */
[----:B------:R-:W-:-:S07]  /*91d0*/  MOV R15, 0xffffffff ;  /* 0xffffffff000f7802 */ /* 0x000fce0000000f00 */
[----:B-12--5:R-:W-:Y:S05]  /*91e0*/  WARPSYNC.COLLECTIVE R15, `(.L_x_170) ;  /* 0x000000000f0c7348 */ /* 0x026fea0003c00000 */
[----:B------:R-:W-:Y:S02]  /*91f0*/  ELECT P6, UR79, PT ;  /* 0x00000000004f782f */ /* 0x000fe400038c0000 */
[----:B------:R-:W-:Y:S01]  /*9200*/  MOV R14, UR79 ;  /* 0x0000004f000e7c02 */ /* 0x000fe20008000f00 */
[----:B-12--5:R-:W-:Y:S10]  /*9210*/  ENDCOLLECTIVE ;  /* 0x000000000000791b */ /* 0x026ff40003800000 */
.L_x_170:
[----:B------:R-:W-:Y:S05]  /*9220*/  BSYNC B0 ;  /* 0x0000000000007941 */ /* 0x000fea0003800000 */
.L_x_169:
[----:B------:R-:W-:Y:S05]  /*9230*/  BRA `(.L_x_171) ;  /* 0xffffffa400087947 */ /* 0x000fea000383ffff */
.L_x_69:
[----:B--2---:R-:W-:-:S04]  /*9240*/  MOV R2, UR4 ;  /* 0x0000000400027c02 */ /* 0x004fc80008000f00 */
[----:B------:R2:W3:Y:S03]  /*9250*/  SYNCS.PHASECHK.TRANS64.TRYWAIT P0, [R2+URZ+0x8], R3 ;  /* 0x00000803020075a7 */ /* 0x0004e600080011ff */
[----:B---3--:R-:W-:Y:S05]  /*9260*/  @!P0 NANOSLEEP.SYNCS 0x989680 ;  /* 0x009896800000895d */ /* 0x008fea0003900000 */
[----:B------:R-:W3:Y:S02]  /*9270*/  @!P0 SYNCS.PHASECHK.TRANS64 P0, [R2+URZ+0x8], R3 ;  /* 0x00000803020085a7 */ /* 0x000ee400080010ff */
[----:B---3--:R-:W-:Y:S05]  /*9280*/  @!P0 BRA `(.L_x_69) ;  /* 0xfffffffc00ec8947 */ /* 0x008fea000383ffff */
[----:B------:R-:W-:Y:S05]  /*9290*/  BRA `(.L_x_68) ;  /* 0xffffffa4000c7947 */ /* 0x000fea000383ffff */
.L_x_70:
[----:B-1----:R1:W2:Y:S02]  /*92a0*/  SYNCS.PHASECHK.TRANS64.TRYWAIT P0, [R0+URZ+0xa0], R5 ;  /* 0x0000a005000075a7 */ /* 0x0022a400080011ff */
[----:B--2---:R-:W-:Y:S05]  /*92b0*/  @!P0 NANOSLEEP.SYNCS 0x989680 ;  /* 0x009896800000895d */ /* 0x004fea0003900000 */
[----:B------:R-:W2:Y:S02]  /*92c0*/  @!P0 SYNCS.PHASECHK.TRANS64 P0, [R0+URZ+0xa0], R5 ;  /* 0x0000a005000085a7 */ /* 0x000ea400080010ff */
[----:B--2---:R-:W-:Y:S05]  /*92d0*/  @!P0 BRA `(.L_x_70) ;  /* 0xfffffffc00f08947 */ /* 0x004fea000383ffff */
[----:B------:R-:W-:Y:S05]  /*92e0*/  BRA `(.L_x_172) ;  /* 0xffffffa400f07947 */ /* 0x000fea000383ffff */
.L_x_72:
[----:B------:R-:W-:-:S07]  /*92f0*/  MOV R0, UR7 ;  /* 0x0000000700007c02 */ /* 0x000fce0008000f00 */
.L_x_173:
[----:B-1----:R1:W2:Y:S02]  /*9300*/  SYNCS.PHASECHK.TRANS64.TRYWAIT P0, [R0+URZ+0xe0], R5 ;  /* 0x0000e005000075a7 */ /* 0x0022a400080011ff */
[----:B--2---:R-:W-:Y:S05]  /*9310*/  @!P0 NANOSLEEP.SYNCS 0x989680 ;  /* 0x009896800000895d */ /* 0x004fea0003900000 */
[----:B------:R-:W2:Y:S02]  /*9320*/  @!P0 SYNCS.PHASECHK.TRANS64 P0, [R0+URZ+0xe0], R5 ;  /* 0x0000e005000085a7 */ /* 0x000ea400080010ff */
[----:B--2---:R-:W-:Y:S05]  /*9330*/  @!P0 BRA `(.L_x_173) ;  /* 0xfffffffc00f08947 */ /* 0x004fea000383ffff */
[----:B------:R-:W-:Y:S05]  /*9340*/  BRA `(.L_x_174) ;  /* 0xffffffa8003c7947 */ /* 0x000fea000383ffff */
.L_x_75:
[----:B------:R-:W-:Y:S07]  /*9350*/  MOV R0, UR6 ;  /* 0x0000000600007c02 */ /* 0x000fee0008000f00 */
.L_x_175:
[----:B-1----:R1:W2:Y:S02]  /*9360*/  SYNCS.PHASECHK.TRANS64.TRYWAIT P0, [R0+URZ], R5 ;  /* 0x00000005000075a7 */ /* 0x0022a400080011ff */
[----:B--2---:R-:W-:Y:S05]  /*9370*/  @!P0 NANOSLEEP.SYNCS 0x989680 ;  /* 0x009896800000895d */ /* 0x004fea0003900000 */
[----:B------:R-:W2:Y:S02]  /*9380*/  @!P0 SYNCS.PHASECHK.TRANS64 P0, [R0+URZ], R5 ;  /* 0x00000005000085a7 */ /* 0x000ea400080010ff */
[----:B--2---:R-:W-:Y:S05]  /*9390*/  @!P0 BRA `(.L_x_175) ;  /* 0xfffffffc00f08947 */ /* 0x004fea000383ffff */
[----:B------:R-:W-:Y:S05]  /*93a0*/  BRA `(.L_x_74) ;  /* 0xffffffa800507947 */ /* 0x000fea000383ffff */
.L_x_79:
[----:B-1----:R-:W-:-:S07]  /*93b0*/  MOV R0, UR7 ;  /* 0x0000000700007c02 */ /* 0x002fce0008000f00 */
.L_x_176:
[----:B-1----:R1:W2:Y:S02]  /*93c0*/  SYNCS.PHASECHK.TRANS64.TRYWAIT P0, [R0+URZ], R3 ;  /* 0x00000003000075a7 */ /* 0x0022a400080011ff */
[----:B--2---:R-:W-:Y:S05]  /*93d0*/  @!P0 NANOSLEEP.SYNCS 0x989680 ;  /* 0x009896800000895d */ /* 0x004fea0003900000 */
[----:B------:R-:W2:Y:S02]  /*93e0*/  @!P0 SYNCS.PHASECHK.TRANS64 P0, [R0+URZ], R3 ;  /* 0x00000003000085a7 */ /* 0x000ea400080010ff */
[----:B--2---:R-:W-:Y:S05]  /*93f0*/  @!P0 BRA `(.L_x_176) ;  /* 0xfffffffc00f08947 */ /* 0x004fea000383ffff */
[----:B------:R-:W-:Y:S05]  /*9400*/  BRA `(.L_x_177) ;  /* 0xffffffac00447947 */ /* 0x000fea000383ffff */
.L_x_80:
[----:B------:R-:W-:-:S07]  /*9410*/  MOV R0, UR7 ;  /* 0x0000000700007c02 */ /* 0x000fce0008000f00 */
.L_x_178:
[----:B-1----:R1:W2:Y:S02]  /*9420*/  SYNCS.PHASECHK.TRANS64.TRYWAIT P0, [R0+URZ], R3 ;  /* 0x00000003000075a7 */ /* 0x0022a400080011ff */
[----:B--2---:R-:W-:Y:S05]  /*9430*/  @!P0 NANOSLEEP.SYNCS 0x989680 ;  /* 0x009896800000895d */ /* 0x004fea0003900000 */
[----:B------:R-:W2:Y:S02]  /*9440*/  @!P0 SYNCS.PHASECHK.TRANS64 P0, [R0+URZ], R3 ;  /* 0x00000003000085a7 */ /* 0x000ea400080010ff */
[----:B--2---:R-:W-:Y:S05]  /*9450*/  @!P0 BRA `(.L_x_178) ;  /* 0xfffffffc00f08947 */ /* 0x004fea000383ffff */
[----:B------:R-:W-:Y:S05]  /*9460*/  BRA `(.L_x_179) ;  /* 0xffffffac00507947 */ /* 0x000fea000383ffff */
.L_x_81:
[----:B------:R-:W-:-:S07]  /*9470*/  MOV R0, UR7 ;  /* 0x0000000700007c02 */ /* 0x000fce0008000f00 */
.L_x_180:
[----:B-1----:R1:W2:Y:S02]  /*9480*/  SYNCS.PHASECHK.TRANS64.TRYWAIT P0, [R0+URZ], R3 ;  /* 0x00000003000075a7 */ /* 0x0022a400080011ff */
[----:B--2---:R-:W-:Y:S05]  /*9490*/  @!P0 NANOSLEEP.SYNCS 0x989680 ;  /* 0x009896800000895d */ /* 0x004fea0003900000 */
[----:B------:R-:W2:Y:S02]  /*94a0*/  @!P0 SYNCS.PHASECHK.TRANS64 P0, [R0+URZ], R3 ;  /* 0x00000003000085a7 */ /* 0x000ea400080010ff */
[----:B--2---:R-:W-:Y:S05]  /*94b0*/  @!P0 BRA `(.L_x_180) ;  /* 0xfffffffc00f08947 */ /* 0x004fea000383ffff */
[----:B------:R-:W-:Y:S05]  /*94c0*/  BRA `(.L_x_181) ;  /* 0xffffffac005c7947 */ /* 0x000fea000383ffff */
.L_x_84:
[----:B------:R-:W-:-:S07]  /*94d0*/  MOV R0, UR5 ;  /* 0x0000000500007c02 */ /* 0x000fce0008000f00 */
.L_x_182:
[----:B-1----:R1:W2:Y:S02]  /*94e0*/  SYNCS.PHASECHK.TRANS64.TRYWAIT P1, [R0+URZ+0x120], R3 ;  /* 0x00012003000075a7 */ /* 0x0022a400080211ff */
[----:B--2---:R-:W-:Y:S05]  /*94f0*/  @!P1 NANOSLEEP.SYNCS 0x989680 ;  /* 0x009896800000995d */ /* 0x004fea0003900000 */
[----:B------:R-:W2:Y:S02]  /*9500*/  @!P1 SYNCS.PHASECHK.TRANS64 P1, [R0+URZ+0x120], R3 ;  /* 0x00012003000095a7 */ /* 0x000ea400080210ff */
[----:B--2---:R-:W-:Y:S05]  /*9510*/  @!P1 BRA `(.L_x_182) ;  /* 0xfffffffc00f09947 */ /* 0x004fea000383ffff */
[----:B------:R-:W-:Y:S05]  /*9520*/  BRA `(.L_x_183) ;  /* 0xffffffac00a87947 */ /* 0x000fea000383ffff */
.L_x_89:
[----:B--2---:R2:W3:Y:S02]  /*9530*/  SYNCS.PHASECHK.TRANS64.TRYWAIT P0, [R0+URZ+0xa0], R3 ;  /* 0x0000a003000075a7 */ /* 0x0044e400080011ff */
[----:B---3--:R-:W-:Y:S05]  /*9540*/  @!P0 NANOSLEEP.SYNCS 0x989680 ;  /* 0x009896800000895d */ /* 0x008fea0003900000 */
[----:B------:R-:W3:Y:S02]  /*9550*/  @!P0 SYNCS.PHASECHK.TRANS64 P0, [R0+URZ+0xa0], R3 ;  /* 0x0000a003000085a7 */ /* 0x000ee400080010ff */
[----:B---3--:R-:W-:Y:S05]  /*9560*/  @!P0 BRA `(.L_x_89) ;  /* 0xfffffffc00f08947 */ /* 0x008fea000383ffff */
[----:B------:R-:W-:Y:S05]  /*9570*/  BRA `(.L_x_184) ;  /* 0xffffffb000ac7947 */ /* 0x000fea000383ffff */
.L_x_92:
[----:B------:R-:W-:Y:S07]  /*9580*/  MOV R0, UR4 ;  /* 0x0000000400007c02 */ /* 0x000fee0008000f00 */
.L_x_185:
[----:B--2---:R2:W3:Y:S02]  /*9590*/  SYNCS.PHASECHK.TRANS64.TRYWAIT P0, [R0+URZ+0x98], R3 ;  /* 0x00009803000075a7 */ /* 0x0044e400080011ff */
[----:B---3--:R-:W-:Y:S05]  /*95a0*/  @!P0 NANOSLEEP.SYNCS 0x989680 ;  /* 0x009896800000895d */ /* 0x008fea0003900000 */
[----:B------:R-:W3:Y:S02]  /*95b0*/  @!P0 SYNCS.PHASECHK.TRANS64 P0, [R0+URZ+0x98], R3 ;  /* 0x00009803000085a7 */ /* 0x000ee400080010ff */
[----:B---3--:R-:W-:Y:S05]  /*95c0*/  @!P0 BRA `(.L_x_185) ;  /* 0xfffffffc00f08947 */ /* 0x008fea000383ffff */
[----:B------:R-:W-:Y:S05]  /*95d0*/  BRA `(.L_x_91) ;  /* 0xffffffb4008c7947 */ /* 0x000fea000383ffff */
.L_x_95:
[----:B------:R-:W-:Y:S07]  /*95e0*/  MOV R3, UR4 ;  /* 0x0000000400037c02 */ /* 0x000fee0008000f00 */
.L_x_186:
[----:B-1----:R1:W2:Y:S02]  /*95f0*/  SYNCS.PHASECHK.TRANS64.TRYWAIT P0, [R3+URZ+0x70], R12 ;  /* 0x0000700c030075a7 */ /* 0x0022a400080011ff */
[----:B--2---:R-:W-:Y:S05]  /*9600*/  @!P0 NANOSLEEP.SYNCS 0x989680 ;  /* 0x009896800000895d */ /* 0x004fea0003900000 */
[----:B------:R-:W2:Y:S02]  /*9610*/  @!P0 SYNCS.PHASECHK.TRANS64 P0, [R3+URZ+0x70], R12 ;  /* 0x0000700c030085a7 */ /* 0x000ea400080010ff */
[----:B--2---:R-:W-:Y:S05]  /*9620*/  @!P0 BRA `(.L_x_186) ;  /* 0xfffffffc00f08947 */ /* 0x004fea000383ffff */
[----:B------:R-:W-:Y:S05]  /*9630*/  BRA `(.L_x_187) ;  /* 0xffffffb800087947 */ /* 0x000fea000383ffff */
.L_x_96:
[----:B-1----:R-:W-:Y:S07]  /*9640*/  MOV R3, UR4 ;  /* 0x0000000400037c02 */ /* 0x002fee0008000f00 */
.L_x_188:
[----:B-1----:R1:W2:Y:S02]  /*9650*/  SYNCS.PHASECHK.TRANS64.TRYWAIT P0, [R3+URZ+0x78], R12 ;  /* 0x0000780c030075a7 */ /* 0x0022a400080011ff */
[----:B--2---:R-:W-:Y:S05]  /*9660*/  @!P0 NANOSLEEP.SYNCS 0x989680 ;  /* 0x009896800000895d */ /* 0x004fea0003900000 */
[----:B------:R-:W2:Y:S02]  /*9670*/  @!P0 SYNCS.PHASECHK.TRANS64 P0, [R3+URZ+0x78], R12 ;  /* 0x0000780c030085a7 */ /* 0x000ea400080010ff */
[----:B--2---:R-:W-:Y:S05]  /*9680*/  @!P0 BRA `(.L_x_188) ;  /* 0xfffffffc00f08947 */ /* 0x004fea000383ffff */
[----:B------:R-:W-:Y:S05]  /*9690*/  BRA `(.L_x_189) ;  /* 0xffffffb800647947 */ /* 0x000fea000383ffff */
.L_x_97:
[----:B-1----:R-:W-:Y:S07]  /*96a0*/  MOV R3, UR4 ;  /* 0x0000000400037c02 */ /* 0x002fee0008000f00 */
.L_x_190:
[----:B-1----:R1:W2:Y:S02]  /*96b0*/  SYNCS.PHASECHK.TRANS64.TRYWAIT P0, [R3+URZ+0x80], R12 ;  /* 0x0000800c030075a7 */ /* 0x0022a400080011ff */
[----:B--2---:R-:W-:Y:S05]  /*96c0*/  @!P0 NANOSLEEP.SYNCS 0x989680 ;  /* 0x009896800000895d */ /* 0x004fea0003900000 */
[----:B------:R-:W2:Y:S02]  /*96d0*/  @!P0 SYNCS.PHASECHK.TRANS64 P0, [R3+URZ+0x80], R12 ;  /* 0x0000800c030085a7 */ /* 0x000ea400080010ff */
[----:B--2---:R-:W-:Y:S05]  /*96e0*/  @!P0 BRA `(.L_x_190) ;  /* 0xfffffffc00f08947 */ /* 0x004fea000383ffff */
[----:B------:R-:W-:Y:S05]  /*96f0*/  BRA `(.L_x_191) ;  /* 0xffffffb800c07947 */ /* 0x000fea000383ffff */
.L_x_98:
[----:B------:R-:W-:Y:S07]  /*9700*/  MOV R3, UR4 ;  /* 0x0000000400037c02 */ /* 0x000fee0008000f00 */
.L_x_192:
[----:B-1----:R1:W2:Y:S02]  /*9710*/  SYNCS.PHASECHK.TRANS64.TRYWAIT P0, [R3+URZ+0x88], R12 ;  /* 0x0000880c030075a7 */ /* 0x0022a400080011ff */
[----:B--2---:R-:W-:Y:S05]  /*9720*/  @!P0 NANOSLEEP.SYNCS 0x989680 ;  /* 0x009896800000895d */ /* 0x004fea0003900000 */
[----:B------:R-:W2:Y:S02]  /*9730*/  @!P0 SYNCS.PHASECHK.TRANS64 P0, [R3+URZ+0x88], R12 ;  /* 0x0000880c030085a7 */ /* 0x000ea400080010ff */
[----:B--2---:R-:W-:Y:S05]  /*9740*/  @!P0 BRA `(.L_x_192) ;  /* 0xfffffffc00f08947 */ /* 0x004fea000383ffff */
[----:B------:R-:W-:Y:S05]  /*9750*/  BRA `(.L_x_193) ;  /* 0xffffffbc00607947 */ /* 0x000fea000383ffff */
.L_x_100:
[----:B------:R-:W-:-:S07]  /*9760*/  MOV R0, UR4 ;  /* 0x0000000400007c02 */ /* 0x000fce0008000f00 */
.L_x_194:
[----:B-1----:R1:W3:Y:S02]  /*9770*/  SYNCS.PHASECHK.TRANS64.TRYWAIT P0, [R0+URZ+0x70], R3 ;  /* 0x00007003000075a7 */ /* 0x0022e400080011ff */
[----:B---3--:R-:W-:Y:S05]  /*9780*/  @!P0 NANOSLEEP.SYNCS 0x989680 ;  /* 0x009896800000895d */ /* 0x008fea0003900000 */
[----:B------:R-:W3:Y:S02]  /*9790*/  @!P0 SYNCS.PHASECHK.TRANS64 P0, [R0+URZ+0x70], R3 ;  /* 0x00007003000085a7 */ /* 0x000ee400080010ff */
[----:B---3--:R-:W-:Y:S05]  /*97a0*/  @!P0 BRA `(.L_x_194) ;  /* 0xfffffffc00f08947 */ /* 0x008fea000383ffff */
[----:B------:R-:W-:Y:S05]  /*97b0*/  BRA `(.L_x_195) ;  /* 0xffffffbc00e87947 */ /* 0x000fea000383ffff */
.L_x_101:
[----:B-1----:R-:W-:-:S07]  /*97c0*/  MOV R0, UR4 ;  /* 0x0000000400007c02 */ /* 0x002fce0008000f00 */
.L_x_196:
[----:B-1----:R1:W3:Y:S02]  /*97d0*/  SYNCS.PHASECHK.TRANS64.TRYWAIT P0, [R0+URZ+0x78], R3 ;  /* 0x00007803000075a7 */ /* 0x0022e400080011ff */
[----:B---3--:R-:W-:Y:S05]  /*97e0*/  @!P0 NANOSLEEP.SYNCS 0x989680 ;  /* 0x009896800000895d */ /* 0x008fea0003900000 */
[----:B------:R-:W3:Y:S02]  /*97f0*/  @!P0 SYNCS.PHASECHK.TRANS64 P0, [R0+URZ+0x78], R3 ;  /* 0x00007803000085a7 */ /* 0x000ee400080010ff */
[----:B---3--:R-:W-:Y:S05]  /*9800*/  @!P0 BRA `(.L_x_196) ;  /* 0xfffffffc00f08947 */ /* 0x008fea000383ffff */
[----:B------:R-:W-:Y:S05]  /*9810*/  BRA `(.L_x_197) ;  /* 0xffffffbc00d87947 */ /* 0x000fea000383ffff */
.L_x_102:
[----:B-1----:R-:W-:-:S07]  /*9820*/  MOV R0, UR4 ;  /* 0x0000000400007c02 */ /* 0x002fce0008000f00 */
.L_x_198:
[----:B-1----:R1:W3:Y:S02]  /*9830*/  SYNCS.PHASECHK.TRANS64.TRYWAIT P0, [R0+URZ+0x80], R3 ;  /* 0x00008003000075a7 */ /* 0x0022e400080011ff */
[----:B---3--:R-:W-:Y:S05]  /*9840*/  @!P0 NANOSLEEP.SYNCS 0x989680 ;  /* 0x009896800000895d */ /* 0x008fea0003900000 */
[----:B------:R-:W3:Y:S02]  /*9850*/  @!P0 SYNCS.PHASECHK.TRANS64 P0, [R0+URZ+0x80], R3 ;  /* 0x00008003000085a7 */ /* 0x000ee400080010ff */
[----:B---3--:R-:W-:Y:S05]  /*9860*/  @!P0 BRA `(.L_x_198) ;  /* 0xfffffffc00f08947 */ /* 0x008fea000383ffff */
[----:B------:R-:W-:Y:S05]  /*9870*/  BRA `(.L_x_199) ;  /* 0xffffffbc00c87947 */ /* 0x000fea000383ffff */
.L_x_104:
[----:B--2---:R2:W3:Y:S02]  /*9880*/  SYNCS.PHASECHK.TRANS64.TRYWAIT P0, [R0+URZ+0xa0], R3 ;  /* 0x0000a003000075a7 */ /* 0x0044e400080011ff */
[----:B---3--:R-:W-:Y:S05]  /*9890*/  @!P0 NANOSLEEP.SYNCS 0x989680 ;  /* 0x009896800000895d */ /* 0x008fea0003900000 */
[----:B------:R-:W3:Y:S02]  /*98a0*/  @!P0 SYNCS.PHASECHK.TRANS64 P0, [R0+URZ+0xa0], R3 ;  /* 0x0000a003000085a7 */ /* 0x000ee400080010ff */
[----:B---3--:R-:W-:Y:S05]  /*98b0*/  @!P0 BRA `(.L_x_104) ;  /* 0xfffffffc00f08947 */ /* 0x008fea000383ffff */
[----:B------:R-:W-:Y:S05]  /*98c0*/  BRA `(.L_x_200) ;  /* 0xffffffc0009c7947 */ /* 0x000fea000383ffff */
.L_x_115:
[----:B-1----:R-:W-:Y:S04]  /*98d0*/  MOV R0, UR44 ;  /* 0x0000002c00007c02 */ /* 0x002fe80008000f00 */
[----:B------:R1:W2:Y:S03]  /*98e0*/  SYNCS.PHASECHK.TRANS64.TRYWAIT P1, [R0+URZ+0x50], R5 ;  /* 0x00005005000075a7 */ /* 0x0002a600080211ff */
[----:B--2---:R-:W-:Y:S05]  /*98f0*/  @!P1 NANOSLEEP.SYNCS 0x989680 ;  /* 0x009896800000995d */ /* 0x004fea0003900000 */
[----:B------:R-:W2:Y:S02]  /*9900*/  @!P1 SYNCS.PHASECHK.TRANS64 P1, [R0+URZ+0x50], R5 ;  /* 0x00005005000095a7 */ /* 0x000ea400080210ff */
[----:B--2---:R-:W-:Y:S05]  /*9910*/  @!P1 BRA `(.L_x_115) ;  /* 0xfffffffc00ec9947 */ /* 0x004fea000383ffff */
[----:B------:R-:W-:Y:S05]  /*9920*/  BRA `(.L_x_114) ;  /* 0xffffffcc00947947 */ /* 0x000fea000383ffff */
.L_x_117:
[----:B-1----:R1:W4:Y:S02]  /*9930*/  SYNCS.PHASECHK.TRANS64.TRYWAIT P0, [R78+URZ+0xc0], R3 ;  /* 0x0000c0034e0075a7 */ /* 0x00232400080011ff */
[----:B----4-:R-:W-:Y:S05]  /*9940*/  @!P0 NANOSLEEP.SYNCS 0x989680 ;  /* 0x009896800000895d */ /* 0x010fea0003900000 */
[----:B------:R-:W4:Y:S02]  /*9950*/  @!P0 SYNCS.PHASECHK.TRANS64 P0, [R78+URZ+0xc0], R3 ;  /* 0x0000c0034e0085a7 */ /* 0x000f2400080010ff */
[----:B----4-:R-:W-:Y:S05]  /*9960*/  @!P0 BRA `(.L_x_117) ;  /* 0xfffffffc00f08947 */ /* 0x010fea000383ffff */
[----:B------:R-:W-:Y:S05]  /*9970*/  BRA `(.L_x_116) ;  /* 0xffffffcc00b47947 */ /* 0x000fea000383ffff */
.L_x_126:
[----:B--2---:R2:W3:Y:S02]  /*9980*/  SYNCS.PHASECHK.TRANS64.TRYWAIT P0, [R3+URZ+0x50], R0 ;  /* 0x00005000030075a7 */ /* 0x0044e400080011ff */
[----:B---3--:R-:W-:Y:S05]  /*9990*/  @!P0 NANOSLEEP.SYNCS 0x989680 ;  /* 0x009896800000895d */ /* 0x008fea0003900000 */
[----:B------:R-:W3:Y:S02]  /*99a0*/  @!P0 SYNCS.PHASECHK.TRANS64 P0, [R3+URZ+0x50], R0 ;  /* 0x00005000030085a7 */ /* 0x000ee400080010ff */
[----:B---3--:R-:W-:Y:S05]  /*99b0*/  @!P0 BRA `(.L_x_126) ;  /* 0xfffffffc00f08947 */ /* 0x008fea000383ffff */
[----:B------:R-:W-:Y:S05]  /*99c0*/  BRA `(.L_x_125) ;  /* 0xffffffd400c07947 */ /* 0x000fea000383ffff */
.L_x_134:
[----:B--2---:R2:W3:Y:S02]  /*99d0*/  SYNCS.PHASECHK.TRANS64.TRYWAIT P0, [R87+URZ+0x50], R4 ;  /* 0x00005004570075a7 */ /* 0x0044e400080011ff */
[----:B---3--:R-:W-:Y:S05]  /*99e0*/  @!P0 NANOSLEEP.SYNCS 0x989680 ;  /* 0x009896800000895d */ /* 0x008fea0003900000 */
[----:B------:R-:W3:Y:S02]  /*99f0*/  @!P0 SYNCS.PHASECHK.TRANS64 P0, [R87+URZ+0x50], R4 ;  /* 0x00005004570085a7 */ /* 0x000ee400080010ff */
[----:B---3--:R-:W-:Y:S05]  /*9a00*/  @!P0 BRA `(.L_x_134) ;  /* 0xfffffffc00f08947 */ /* 0x008fea000383ffff */
[----:B------:R-:W-:Y:S05]  /*9a10*/  BRA `(.L_x_133) ;  /* 0xffffffdc00dc7947 */ /* 0x000fea000383ffff */
.L_x_142:
[----:B--2---:R2:W3:Y:S02]  /*9a20*/  SYNCS.PHASECHK.TRANS64.TRYWAIT P0, [R92+URZ+0x50], R3 ;  /* 0x000050035c0075a7 */ /* 0x0044e400080011ff */
[----:B---3--:R-:W-:Y:S05]  /*9a30*/  @!P0 NANOSLEEP.SYNCS 0x989680 ;  /* 0x009896800000895d */ /* 0x008fea0003900000 */
[----:B------:R-:W3:Y:S02]  /*9a40*/  @!P0 SYNCS.PHASECHK.TRANS64 P0, [R92+URZ+0x50], R3 ;  /* 0x000050035c0085a7 */ /* 0x000ee400080010ff */
[----:B---3--:R-:W-:Y:S05]  /*9a50*/  @!P0 BRA `(.L_x_142) ;  /* 0xfffffffc00f08947 */ /* 0x008fea000383ffff */
[----:B------:R-:W-:Y:S05]  /*9a60*/  BRA `(.L_x_141) ;  /* 0xffffffe400f87947 */ /* 0x000fea000383ffff */
        .weak           $__internal_0_$__cuda_sm10x_tcgen05_guardrail_trap_col_being_dealloced_not_returned_by_alloc
        .type           $__internal_0_$__cuda_sm10x_tcgen05_guardrail_trap_col_being_dealloced_not_returned_by_alloc,@function
        .size           $__internal_0_$__cuda_sm10x_tcgen05_guardrail_trap_col_being_dealloced_not_returned_by_alloc,($__internal_1_$__cuda_sm10x_tcgen05_guardrail_trap_phase_invalid_during_alloc - $__internal_0_$__cuda_sm10x_tcgen05_guardrail_trap_col_being_dealloced_not_returned_by_alloc)
$__internal_0_$__cuda_sm10x_tcgen05_guardrail_trap_col_being_dealloced_not_returned_by_alloc:
[----:B------:R-:W-:Y:S05]  /*9a70*/  BPT.TRAP 0x1 ;  /* 0x000000040000795c */ /* 0x000fea0000300000 */
[----:B------:R-:W-:-:S04]  /*9a80*/  HFMA2 R3, -RZ, RZ, 0, 0 ;  /* 0x00000000ff037431 */ /* 0x000fc800000001ff */
[----:B------:R-:W-:Y:S05]  /*9a90*/  RET.REL.NODEC R2 `(_ZN7cutlass13device_kernelINS_4gemm6kernel13GemmUniversalIN4cute5tupleIJiiiiEEENS1_10collective13CollectiveMmaINS1_35MainloopSm100TmaUmmaWarpSpecializedILi5ELi2ELi4ENS5_IJNS4_1CILi4EEESB_NSA_ILi1EEEEEEEENS5_IJNSA_ILi128EEESF_NSA_ILi64EEEEEENS_6half_tENS5_IJSC_llEEESI_SJ_NS4_8TiledMMAINS4_8MMA_AtomIJNS4_26SM100_MMA_F16BF16_2x1SM_SSISI_SI_fLi128ELi128ELNS4_4UMMA5MajorE1ELSO_1ELNSN_7ScaleInE0ELSP_0EEEEEENS4_6LayoutINS5_IJSC_SC_SC_EEENS5_IJNSA_ILi0EEESU_SU_EEEEENS5_IJNS4_10UnderscoreESX_SX_EEEEENS4_28SM100_TMA_2SM_LOAD_MULTICASTENS4_14ComposedLayoutINS4_7SwizzleILi3ELi4ELi3EEENS4_18smem_ptr_flag_bitsILi16EEENSS_INS5_IJSG_NSA_ILi8EEEEEENS5_IJSC_SG_EEEEEEEvNS4_8identityES10_S1A_vS1B_EENS_8epilogue10collective18CollectiveEpilogueINS1D_23Sm100TmaWarpSpecializedILi4ELi2ELi16ELb1ELb0EEEJNS5_IJSG_SF_SG_EEENS5_IJNSS_ISG_SC_EENSS_INS5_IJNSA_ILi16EEENSA_ILi2EEEEEES18_EEEEESI_NS5_IJlSC_lEEESI_S1P_NS1D_6fusion15FusionCallbacksIS1H_NS1Q_17LinearCombinationISI_fSI_fLNS_15FloatRoundStyleE2EEES1I_S1O_JEEENS4_5SM1004TMEM4LOAD26SM100_TMEM_LOAD_32dp32b16xENS4_13SM90_TMA_LOADENS11_INS12_ILi1ELi4ELi3EEES15_NSS_INS5_IJS16_S1K_EEENS5_IJS1K_SC_EEEEEEENS4_39AutoVectorizingCopyWithAssumedAlignmentILi128EEENS4_14SM90_TMA_STOREES25_S27_S27_EEEvvEEEEvNT_6ParamsE) ;  /* 0xffffff6402587950 */ /* 0x000fea0003c3ffff */
        .weak           $__internal_1_$__cuda_sm10x_tcgen05_guardrail_trap_phase_invalid_during_alloc
        .type           $__internal_1_$__cuda_sm10x_tcgen05_guardrail_trap_phase_invalid_during_alloc,@function
        .size           $__internal_1_$__cuda_sm10x_tcgen05_guardrail_trap_phase_invalid_during_alloc,($__internal_2_$__cuda_sm10x_tcgen05_guardrail_trap_unallocated_columns_being_dealloced - $__internal_1_$__cuda_sm10x_tcgen05_guardrail_trap_phase_invalid_during_alloc)
$__internal_1_$__cuda_sm10x_tcgen05_guardrail_trap_phase_invalid_during_alloc:
[----:B------:R-:W-:Y:S05]  /*9aa0*/  BPT.TRAP 0x1 ;  /* 0x000000040000795c */ /* 0x000fea0000300000 */
[----:B------:R-:W-:-:S04]  /*9ab0*/  MOV R3, 0x0 ;  /* 0x0000000000037802 */ /* 0x000fc80000000f00 */
[----:B------:R-:W-:Y:S05]  /*9ac0*/  RET.REL.NODEC R2 `(_ZN7cutlass13device_kernelINS_4gemm6kernel13GemmUniversalIN4cute5tupleIJiiiiEEENS1_10collective13CollectiveMmaINS1_35MainloopSm100TmaUmmaWarpSpecializedILi5ELi2ELi4ENS5_IJNS4_1CILi4EEESB_NSA_ILi1EEEEEEEENS5_IJNSA_ILi128EEESF_NSA_ILi64EEEEEENS_6half_tENS5_IJSC_llEEESI_SJ_NS4_8TiledMMAINS4_8MMA_AtomIJNS4_26SM100_MMA_F16BF16_2x1SM_SSISI_SI_fLi128ELi128ELNS4_4UMMA5MajorE1ELSO_1ELNSN_7ScaleInE0ELSP_0EEEEEENS4_6LayoutINS5_IJSC_SC_SC_EEENS5_IJNSA_ILi0EEESU_SU_EEEEENS5_IJNS4_10UnderscoreESX_SX_EEEEENS4_28SM100_TMA_2SM_LOAD_MULTICASTENS4_14ComposedLayoutINS4_7SwizzleILi3ELi4ELi3EEENS4_18smem_ptr_flag_bitsILi16EEENSS_INS5_IJSG_NSA_ILi8EEEEEENS5_IJSC_SG_EEEEEEEvNS4_8identityES10_S1A_vS1B_EENS_8epilogue10collective18CollectiveEpilogueINS1D_23Sm100TmaWarpSpecializedILi4ELi2ELi16ELb1ELb0EEEJNS5_IJSG_SF_SG_EEENS5_IJNSS_ISG_SC_EENSS_INS5_IJNSA_ILi16EEENSA_ILi2EEEEEES18_EEEEESI_NS5_IJlSC_lEEESI_S1P_NS1D_6fusion15FusionCallbacksIS1H_NS1Q_17LinearCombinationISI_fSI_fLNS_15FloatRoundStyleE2EEES1I_S1O_JEEENS4_5SM1004TMEM4LOAD26SM100_TMEM_LOAD_32dp32b16xENS4_13SM90_TMA_LOADENS11_INS12_ILi1ELi4ELi3EEES15_NSS_INS5_IJS16_S1K_EEENS5_IJS1K_SC_EEEEEEENS4_39AutoVectorizingCopyWithAssumedAlignmentILi128EEENS4_14SM90_TMA_STOREES25_S27_S27_EEEvvEEEEvNT_6ParamsE) ;  /* 0xffffff64024c7950 */ /* 0x000fea0003c3ffff */
        .weak           $__internal_2_$__cuda_sm10x_tcgen05_guardrail_trap_unallocated_columns_being_dealloced
        .type           $__internal_2_$__cuda_sm10x_tcgen05_guardrail_trap_unallocated_columns_being_dealloced,@function
        .size           $__internal_2_$__cuda_sm10x_tcgen05_guardrail_trap_unallocated_columns_being_dealloced,(.L_x_202 - $__internal_2_$__cuda_sm10x_tcgen05_guardrail_trap_unallocated_columns_being_dealloced)
$__internal_2_$__cuda_sm10x_tcgen05_guardrail_trap_unallocated_columns_being_dealloced:
[----:B------:R-:W-:Y:S05]  /*9ad0*/  BPT.TRAP 0x1 ;  /* 0x000000040000795c */ /* 0x000fea0000300000 */
[----:B------:R-:W-:-:S04]  /*9ae0*/  HFMA2 R3, -RZ, RZ, 0, 0 ;  /* 0x00000000ff037431 */ /* 0x000fc800000001ff */
[----:B------:R-:W-:Y:S05]  /*9af0*/  RET.REL.NODEC R2 `(_ZN7cutlass13device_kernelINS_4gemm6kernel13GemmUniversalIN4cute5tupleIJiiiiEEENS1_10collective13CollectiveMmaINS1_35MainloopSm100TmaUmmaWarpSpecializedILi5ELi2ELi4ENS5_IJNS4_1CILi4EEESB_NSA_ILi1EEEEEEEENS5_IJNSA_ILi128EEESF_NSA_ILi64EEEEEENS_6half_tENS5_IJSC_llEEESI_SJ_NS4_8TiledMMAINS4_8MMA_AtomIJNS4_26SM100_MMA_F16BF16_2x1SM_SSISI_SI_fLi128ELi128ELNS4_4UMMA5MajorE1ELSO_1ELNSN_7ScaleInE0ELSP_0EEEEEENS4_6LayoutINS5_IJSC_SC_SC_EEENS5_IJNSA_ILi0EEESU_SU_EEEEENS5_IJNS4_10UnderscoreESX_SX_EEEEENS4_28SM100_TMA_2SM_LOAD_MULTICASTENS4_14ComposedLayoutINS4_7SwizzleILi3ELi4ELi3EEENS4_18smem_ptr_flag_bitsILi16EEENSS_INS5_IJSG_NSA_ILi8EEEEEENS5_IJSC_SG_EEEEEEEvNS4_8identityES10_S1A_vS1B_EENS_8epilogue10collective18CollectiveEpilogueINS1D_23Sm100TmaWarpSpecializedILi4ELi2ELi16ELb1ELb0EEEJNS5_IJSG_SF_SG_EEENS5_IJNSS_ISG_SC_EENSS_INS5_IJNSA_ILi16EEENSA_ILi2EEEEEES18_EEEEESI_NS5_IJlSC_lEEESI_S1P_NS1D_6fusion15FusionCallbacksIS1H_NS1Q_17LinearCombinationISI_fSI_fLNS_15FloatRoundStyleE2EEES1I_S1O_JEEENS4_5SM1004TMEM4LOAD26SM100_TMEM_LOAD_32dp32b16xENS4_13SM90_TMA_LOADENS11_INS12_ILi1ELi4ELi3EEES15_NSS_INS5_IJS16_S1K_EEENS5_IJS1K_SC_EEEEEEENS4_39AutoVectorizingCopyWithAssumedAlignmentILi128EEENS4_14SM90_TMA_STOREES25_S27_S27_EEEvvEEEEvNT_6ParamsE) ;  /* 0xffffff6402407950 */ /* 0x000fea0003c3ffff */
.L_x_201:
[----:B------:R-:W-:-:S00]  /*9b00*/  BRA `(.L_x_201) ;  /* 0xfffffffc00fc7947 */ /* 0x000fc0000383ffff */
[----:B------:R-:W-:-:S00]  /*9b10*/  NOP ;  /* 0x0000000000007918 */ /* 0x000fc00000000000 */
        /* <DEDUP_REMOVED lines=14> */
.L_x_202:


//--------------------- .nv.global.init           --------------------------
	.section	.nv.global.init,"aw",@progbits
.nv.global.init:
	.type		$str$27,@object
	.size		$str$27,($str$28 - $str$27)
$str$27:
        /*0000*/ 	.byte	0x28, 0x61, 0x64, 0x64, 0x72, 0x65, 0x73, 0x73, 0x20, 0x26, 0x20, 0x6d, 0x61, 0x73, 0x6b, 0x29
        /*0010*/ 	.byte	0x20, 0x3d, 0x3d, 0x20, 0x30, 0x00
	.type		$str$28,@object
	.size		$str$28,($str$26 - $str$28)
$str$28:
        /*0016*/ 	.byte	0x2f, 0x74, 0x6d, 0x70, 0x2f, 0x63, 0x75, 0x74, 0x6c, 0x61, 0x73, 0x73, 0x5f, 0x73, 0x77, 0x65
        /*0026*/ 	.byte	0x65, 0x70, 0x5f, 0x73, 0x72, 0x63, 0x2f, 0x69, 0x6e, 0x63, 0x6c, 0x75, 0x64, 0x65, 0x2f, 0x63
        /*0036*/ 	.byte	0x75, 0x74, 0x65, 0x2f, 0x70, 0x6f, 0x69, 0x6e, 0x74, 0x65, 0x72, 0x5f, 0x66, 0x6c, 0x61, 0x67
        /*0046*/ 	.byte	0x67, 0x65, 0x64, 0x2e, 0x68, 0x70, 0x70, 0x00
	.type		$str$26,@object
	.size		$str$26,($str$25 - $str$26)
$str$26:
        /*004e*/ 	.byte	0x2f, 0x74, 0x6d, 0x70, 0x2f, 0x63, 0x75, 0x74, 0x6c, 0x61, 0x73, 0x73, 0x5f, 0x73, 0x77, 0x65
        /*005e*/ 	.byte	0x65, 0x70, 0x5f, 0x73, 0x72, 0x63, 0x2f, 0x69, 0x6e, 0x63, 0x6c, 0x75, 0x64, 0x65, 0x2f, 0x63
        /*006e*/ 	.byte	0x75, 0x74, 0x65, 0x2f, 0x61, 0x74, 0x6f, 0x6d, 0x2f, 0x63, 0x6f, 0x70, 0x79, 0x5f, 0x74, 0x72
        /*007e*/ 	.byte	0x61, 0x69, 0x74, 0x73, 0x5f, 0x73, 0x6d, 0x31, 0x30, 0x30, 0x2e, 0x68, 0x70, 0x70, 0x00
	.type		$str$25,@object
	.size		$str$25,(__unnamed_1 - $str$25)
$str$25:
        /*008d*/ 	.byte	0x28, 0x28, 0x75, 0x69, 0x6e, 0x74, 0x33, 0x32, 0x5f, 0x74, 0x28, 0x74, 0x68, 0x72, 0x65, 0x61
        /*009d*/ 	.byte	0x64, 0x49, 0x64, 0x78, 0x2e, 0x78, 0x29, 0x20, 0x2f, 0x20, 0x33, 0x32, 0x29, 0x20, 0x25, 0x20
        /*00ad*/ 	.byte	0x34, 0x29, 0x20, 0x3d, 0x3d, 0x20, 0x28, 0x28, 0x28, 0x74, 0x6d, 0x65, 0x6d, 0x5f, 0x61, 0x64
        /*00bd*/ 	.byte	0x64, 0x72, 0x20, 0x3e, 0x3e, 0x20, 0x31, 0x36, 0x29, 0x20, 0x2f, 0x20, 0x33, 0x32, 0x29, 0x20
        /*00cd*/ 	.byte	0x25, 0x20, 0x34, 0x29, 0x00
	.type		__unnamed_1,@object
	.size		__unnamed_1,(__unnamed_2 - __unnamed_1)
__unnamed_1:
        /*00d2*/ 	.byte	0x61, 0x75, 0x74, 0x6f, 0x20, 0x63, 0x75, 0x74, 0x65, 0x3a, 0x3a, 0x61, 0x73, 0x5f, 0x70, 0x6f
        /* <DEDUP_REMOVED lines=24> */
        /*0262*/ 	.byte	0x34, 0x38, 0x3e, 0x3e, 0x3e, 0x3e, 0x5d, 0x00
	.type		__unnamed_2,@object
	.size		__unnamed_2,(.L_2 - __unnamed_2)
__unnamed_2:
        /* <DEDUP_REMOVED lines=40> */
        /*04ea*/ 	.byte	0x3a, 0x3a, 0x43, 0x3c, 0x30, 0x3e, 0x3e, 0x3e, 0x3e, 0x5d, 0x00
.L_2:


//--------------------- .nv.shared._ZN7cutlass13device_kernelINS_4gemm6kernel13GemmUniversalIN4cute5tupleIJiiiiEEENS1_10collective13CollectiveMmaINS1_35MainloopSm100TmaUmmaWarpSpecializedILi5ELi2ELi4ENS5_IJNS4_1CILi4EEESB_NSA_ILi1EEEEEEEENS5_IJNSA_ILi128EEESF_NSA_ILi64EEEEEENS_6half_tENS5_IJSC_llEEESI_SJ_NS4_8TiledMMAINS4_8MMA_AtomIJNS4_26SM100_MMA_F16BF16_2x1SM_SSISI_SI_fLi128ELi128ELNS4_4UMMA5MajorE1ELSO_1ELNSN_7ScaleInE0ELSP_0EEEEEENS4_6LayoutINS5_IJSC_SC_SC_EEENS5_IJNSA_ILi0EEESU_SU_EEEEENS5_IJNS4_10UnderscoreESX_SX_EEEEENS4_28SM100_TMA_2SM_LOAD_MULTICASTENS4_14ComposedLayoutINS4_7SwizzleILi3ELi4ELi3EEENS4_18smem_ptr_flag_bitsILi16EEENSS_INS5_IJSG_NSA_ILi8EEEEEENS5_IJSC_SG_EEEEEEEvNS4_8identityES10_S1A_vS1B_EENS_8epilogue10collective18CollectiveEpilogueINS1D_23Sm100TmaWarpSpecializedILi4ELi2ELi16ELb1ELb0EEEJNS5_IJSG_SF_SG_EEENS5_IJNSS_ISG_SC_EENSS_INS5_IJNSA_ILi16EEENSA_ILi2EEEEEES18_EEEEESI_NS5_IJlSC_lEEESI_S1P_NS1D_6fusion15FusionCallbacksIS1H_NS1Q_17LinearCombinationISI_fSI_fLNS_15FloatRoundStyleE2EEES1I_S1O_JEEENS4_5SM1004TMEM4LOAD26SM100_TMEM_LOAD_32dp32b16xENS4_13SM90_TMA_LOADENS11_INS12_ILi1ELi4ELi3EEES15_NSS_INS5_IJS16_S1K_EEENS5_IJS1K_SC_EEEEEEENS4_39AutoVectorizingCopyWithAssumedAlignmentILi128EEENS4_14SM90_TMA_STOREES25_S27_S27_EEEvvEEEEvNT_6ParamsE --------------------------
	.section	.nv.shared._ZN7cutlass13device_kernelINS_4gemm6kernel13GemmUniversalIN4cute5tupleIJiiiiEEENS1_10collective13CollectiveMmaINS1_35MainloopSm100TmaUmmaWarpSpecializedILi5ELi2ELi4ENS5_IJNS4_1CILi4EEESB_NSA_ILi1EEEEEEEENS5_IJNSA_ILi128EEESF_NSA_ILi64EEEEEENS_6half_tENS5_IJSC_llEEESI_SJ_NS4_8TiledMMAINS4_8MMA_AtomIJNS4_26SM100_MMA_F16BF16_2x1SM_SSISI_SI_fLi128ELi128ELNS4_4UMMA5MajorE1ELSO_1ELNSN_7ScaleInE0ELSP_0EEEEEENS4_6LayoutINS5_IJSC_SC_SC_EEENS5_IJNSA_ILi0EEESU_SU_EEEEENS5_IJNS4_10UnderscoreESX_SX_EEEEENS4_28SM100_TMA_2SM_LOAD_MULTICASTENS4_14ComposedLayoutINS4_7SwizzleILi3ELi4ELi3EEENS4_18smem_ptr_flag_bitsILi16EEENSS_INS5_IJSG_NSA_ILi8EEEEEENS5_IJSC_SG_EEEEEEEvNS4_8identityES10_S1A_vS1B_EENS_8epilogue10collective18CollectiveEpilogueINS1D_23Sm100TmaWarpSpecializedILi4ELi2ELi16ELb1ELb0EEEJNS5_IJSG_SF_SG_EEENS5_IJNSS_ISG_SC_EENSS_INS5_IJNSA_ILi16EEENSA_ILi2EEEEEES18_EEEEESI_NS5_IJlSC_lEEESI_S1P_NS1D_6fusion15FusionCallbacksIS1H_NS1Q_17LinearCombinationISI_fSI_fLNS_15FloatRoundStyleE2EEES1I_S1O_JEEENS4_5SM1004TMEM4LOAD26SM100_TMEM_LOAD_32dp32b16xENS4_13SM90_TMA_LOADENS11_INS12_ILi1ELi4ELi3EEES15_NSS_INS5_IJS16_S1K_EEENS5_IJS1K_SC_EEEEEEENS4_39AutoVectorizingCopyWithAssumedAlignmentILi128EEENS4_14SM90_TMA_STOREES25_S27_S27_EEEvvEEEEvNT_6ParamsE,"aw",@nobits
	.sectionflags	@""
	.align	16
	.zero		1024


//--------------------- .nv.shared.reserved.0     --------------------------
	.section	.nv.shared.reserved.0,"aw",@nobits
	.weak		__nv_reservedSMEM_offset_0_alias
	.size		__nv_reservedSMEM_offset_0_alias, 0, 64
	.other		__nv_reservedSMEM_offset_0_alias,@"STO_CUDA_RESERVED_SHARED STV_DEFAULT"
__nv_reservedSMEM_offset_0_alias:
	.zero		0
.nv.shared.reserved.0:
	.zero		64
	.weak		__nv_reservedSMEM_tcgen05_partition
	.type		__nv_reservedSMEM_tcgen05_partition,@object
	.size		__nv_reservedSMEM_tcgen05_partition,(.L_0 - __nv_reservedSMEM_tcgen05_partition)
__nv_reservedSMEM_tcgen05_partition:
	.zero		32
.L_0:


//--------------------- .nv.global                --------------------------
	.section	.nv.global,"aw",@nobits
.nv.global:
	.type		_ZN40_INTERNAL_8a607dd9_4_k_cu_e1d65e32_338554cute1_E,@object
	.size		_ZN40_INTERNAL_8a607dd9_4_k_cu_e1d65e32_338554cute1_E,(_ZN40_INTERNAL_8a607dd9_4_k_cu_e1d65e32_338554cuda3std3__45__cpo6cbeginE - _ZN40_INTERNAL_8a607dd9_4_k_cu_e1d65e32_338554cute1_E)
_ZN40_INTERNAL_8a607dd9_4_k_cu_e1d65e32_338554cute1_E:
	.zero		1
	.type		_ZN40_INTERNAL_8a607dd9_4_k_cu_e1d65e32_338554cuda3std3__45__cpo6cbeginE,@object
	.size		_ZN40_INTERNAL_8a607dd9_4_k_cu_e1d65e32_338554cuda3std3__45__cpo6cbeginE,(_ZN40_INTERNAL_8a607dd9_4_k_cu_e1d65e32_338554cuda3std3__48in_placeE - _ZN40_INTERNAL_8a607dd9_4_k_cu_e1d65e32_338554cuda3std3__45__cpo6cbeginE)
_ZN40_INTERNAL_8a607dd9_4_k_cu_e1d65e32_338554cuda3std3__45__cpo6cbeginE:
	.zero		1
	.type		_ZN40_INTERNAL_8a607dd9_4_k_cu_e1d65e32_338554cuda3std3__48in_placeE,@object
	.size		_ZN40_INTERNAL_8a607dd9_4_k_cu_e1d65e32_338554cuda3std3__48in_placeE,(_ZN40_INTERNAL_8a607dd9_4_k_cu_e1d65e32_338554cuda3std6ranges3__45__cpo9iter_moveE - _ZN40_INTERNAL_8a607dd9_4_k_cu_e1d65e32_338554cuda3std3__48in_placeE)
_ZN40_INTERNAL_8a607dd9_4_k_cu_e1d65e32_338554cuda3std3__48in_placeE:
	.zero		1
	.type		_ZN40_INTERNAL_8a607dd9_4_k_cu_e1d65e32_338554cuda3std6ranges3__45__cpo9iter_moveE,@object
	.size		_ZN40_INTERNAL_8a607dd9_4_k_cu_e1d65e32_338554cuda3std6ranges3__45__cpo9iter_moveE,(_ZN40_INTERNAL_8a607dd9_4_k_cu_e1d65e32_338554cuda3std3__45__cpo5beginE - _ZN40_INTERNAL_8a607dd9_4_k_cu_e1d65e32_338554cuda3std6ranges3__45__cpo9iter_moveE)
_ZN40_INTERNAL_8a607dd9_4_k_cu_e1d65e32_338554cuda3std6ranges3__45__cpo9iter_moveE:
	.zero		1
	.type		_ZN40_INTERNAL_8a607dd9_4_k_cu_e1d65e32_338554cuda3std3__45__cpo5beginE,@object
	.size		_ZN40_INTERNAL_8a607dd9_4_k_cu_e1d65e32_338554cuda3std3__45__cpo5beginE,(_ZN40_INTERNAL_8a607dd9_4_k_cu_e1d65e32_338554cuda3std3__442_GLOBAL__N__8a607dd9_4_k_cu_e1d65e32_338556ignoreE - _ZN40_INTERNAL_8a607dd9_4_k_cu_e1d65e32_338554cuda3std3__45__cpo5beginE)
_ZN40_INTERNAL_8a607dd9_4_k_cu_e1d65e32_338554cuda3std3__45__cpo5beginE:
	.zero		1
	.type		_ZN40_INTERNAL_8a607dd9_4_k_cu_e1d65e32_338554cuda3std3__442_GLOBAL__N__8a607dd9_4_k_cu_e1d65e32_338556ignoreE,@object
	.size		_ZN40_INTERNAL_8a607dd9_4_k_cu_e1d65e32_338554cuda3std3__442_GLOBAL__N__8a607dd9_4_k_cu_e1d65e32_338556ignoreE,(_ZN40_INTERNAL_8a607dd9_4_k_cu_e1d65e32_338554cute7productE - _ZN40_INTERNAL_8a607dd9_4_k_cu_e1d65e32_338554cuda3std3__442_GLOBAL__N__8a607dd9_4_k_cu_e1d65e32_338556ignoreE)
_ZN40_INTERNAL_8a607dd9_4_k_cu_e1d65e32_338554cuda3std3__442_GLOBAL__N__8a607dd9_4_k_cu_e1d65e32_338556ignoreE:
	.zero		1
	.type		_ZN40_INTERNAL_8a607dd9_4_k_cu_e1d65e32_338554cute7productE,@object
	.size		_ZN40_INTERNAL_8a607dd9_4_k_cu_e1d65e32_338554cute7productE,(_ZN40_INTERNAL_8a607dd9_4_k_cu_e1d65e32_338554cuda3std3__45__cpo3endE - _ZN40_INTERNAL_8a607dd9_4_k_cu_e1d65e32_338554cute7productE)
_ZN40_INTERNAL_8a607dd9_4_k_cu_e1d65e32_338554cute7productE:
	.zero		1
	.type		_ZN40_INTERNAL_8a607dd9_4_k_cu_e1d65e32_338554cuda3std3__45__cpo3endE,@object
	.size		_ZN40_INTERNAL_8a607dd9_4_k_cu_e1d65e32_338554cuda3std3__45__cpo3endE,(_ZN40_INTERNAL_8a607dd9_4_k_cu_e1d65e32_338554cuda3std3__419piecewise_constructE - _ZN40_INTERNAL_8a607dd9_4_k_cu_e1d65e32_338554cuda3std3__45__cpo3endE)
_ZN40_INTERNAL_8a607dd9_4_k_cu_e1d65e32_338554cuda3std3__45__cpo3endE:
	.zero		1
	.type		_ZN40_INTERNAL_8a607dd9_4_k_cu_e1d65e32_338554cuda3std3__419piecewise_constructE,@object
	.size		_ZN40_INTERNAL_8a607dd9_4_k_cu_e1d65e32_338554cuda3std3__419piecewise_constructE,(_ZN40_INTERNAL_8a607dd9_4_k_cu_e1d65e32_338554cuda3std3__45__cpo4cendE - _ZN40_INTERNAL_8a607dd9_4_k_cu_e1d65e32_338554cuda3std3__419piecewise_constructE)
_ZN40_INTERNAL_8a607dd9_4_k_cu_e1d65e32_338554cuda3std3__419piecewise_constructE:
	.zero		1
	.type		_ZN40_INTERNAL_8a607dd9_4_k_cu_e1d65e32_338554cuda3std3__45__cpo4cendE,@object
	.size		_ZN40_INTERNAL_8a607dd9_4_k_cu_e1d65e32_338554cuda3std3__45__cpo4cendE,(_ZN40_INTERNAL_8a607dd9_4_k_cu_e1d65e32_338554cuda3std6ranges3__45__cpo4swapE - _ZN40_INTERNAL_8a607dd9_4_k_cu_e1d65e32_338554cuda3std3__45__cpo4cendE)
_ZN40_INTERNAL_8a607dd9_4_k_cu_e1d65e32_338554cuda3std3__45__cpo4cendE:
	.zero		1
	.type		_ZN40_INTERNAL_8a607dd9_4_k_cu_e1d65e32_338554cuda3std6ranges3__45__cpo4swapE,@object
	.size		_ZN40_INTERNAL_8a607dd9_4_k_cu_e1d65e32_338554cuda3std6ranges3__45__cpo4swapE,(.L_10 - _ZN40_INTERNAL_8a607dd9_4_k_cu_e1d65e32_338554cuda3std6ranges3__45__cpo4swapE)
_ZN40_INTERNAL_8a607dd9_4_k_cu_e1d65e32_338554cuda3std6ranges3__45__cpo4swapE:
	.zero		1
.L_10:


//--------------------- .nv.constant0._ZN7cutlass13device_kernelINS_4gemm6kernel13GemmUniversalIN4cute5tupleIJiiiiEEENS1_10collective13CollectiveMmaINS1_35MainloopSm100TmaUmmaWarpSpecializedILi5ELi2ELi4ENS5_IJNS4_1CILi4EEESB_NSA_ILi1EEEEEEEENS5_IJNSA_ILi128EEESF_NSA_ILi64EEEEEENS_6half_tENS5_IJSC_llEEESI_SJ_NS4_8TiledMMAINS4_8MMA_AtomIJNS4_26SM100_MMA_F16BF16_2x1SM_SSISI_SI_fLi128ELi128ELNS4_4UMMA5MajorE1ELSO_1ELNSN_7ScaleInE0ELSP_0EEEEEENS4_6LayoutINS5_IJSC_SC_SC_EEENS5_IJNSA_ILi0EEESU_SU_EEEEENS5_IJNS4_10UnderscoreESX_SX_EEEEENS4_28SM100_TMA_2SM_LOAD_MULTICASTENS4_14ComposedLayoutINS4_7SwizzleILi3ELi4ELi3EEENS4_18smem_ptr_flag_bitsILi16EEENSS_INS5_IJSG_NSA_ILi8EEEEEENS5_IJSC_SG_EEEEEEEvNS4_8identityES10_S1A_vS1B_EENS_8epilogue10collective18CollectiveEpilogueINS1D_23Sm100TmaWarpSpecializedILi4ELi2ELi16ELb1ELb0EEEJNS5_IJSG_SF_SG_EEENS5_IJNSS_ISG_SC_EENSS_INS5_IJNSA_ILi16EEENSA_ILi2EEEEEES18_EEEEESI_NS5_IJlSC_lEEESI_S1P_NS1D_6fusion15FusionCallbacksIS1H_NS1Q_17LinearCombinationISI_fSI_fLNS_15FloatRoundStyleE2EEES1I_S1O_JEEENS4_5SM1004TMEM4LOAD26SM100_TMEM_LOAD_32dp32b16xENS4_13SM90_TMA_LOADENS11_INS12_ILi1ELi4ELi3EEES15_NSS_INS5_IJS16_S1K_EEENS5_IJS1K_SC_EEEEEEENS4_39AutoVectorizingCopyWithAssumedAlignmentILi128EEENS4_14SM90_TMA_STOREES25_S27_S27_EEEvvEEEEvNT_6ParamsE --------------------------
	.section	.nv.constant0._ZN7cutlass13device_kernelINS_4gemm6kernel13GemmUniversalIN4cute5tupleIJiiiiEEENS1_10collective13CollectiveMmaINS1_35MainloopSm100TmaUmmaWarpSpecializedILi5ELi2ELi4ENS5_IJNS4_1CILi4EEESB_NSA_ILi1EEEEEEEENS5_IJNSA_ILi128EEESF_NSA_ILi64EEEEEENS_6half_tENS5_IJSC_llEEESI_SJ_NS4_8TiledMMAINS4_8MMA_AtomIJNS4_26SM100_MMA_F16BF16_2x1SM_SSISI_SI_fLi128ELi128ELNS4_4UMMA5MajorE1ELSO_1ELNSN_7ScaleInE0ELSP_0EEEEEENS4_6LayoutINS5_IJSC_SC_SC_EEENS5_IJNSA_ILi0EEESU_SU_EEEEENS5_IJNS4_10UnderscoreESX_SX_EEEEENS4_28SM100_TMA_2SM_LOAD_MULTICASTENS4_14ComposedLayoutINS4_7SwizzleILi3ELi4ELi3EEENS4_18smem_ptr_flag_bitsILi16EEENSS_INS5_IJSG_NSA_ILi8EEEEEENS5_IJSC_SG_EEEEEEEvNS4_8identityES10_S1A_vS1B_EENS_8epilogue10collective18CollectiveEpilogueINS1D_23Sm100TmaWarpSpecializedILi4ELi2ELi16ELb1ELb0EEEJNS5_IJSG_SF_SG_EEENS5_IJNSS_ISG_SC_EENSS_INS5_IJNSA_ILi16EEENSA_ILi2EEEEEES18_EEEEESI_NS5_IJlSC_lEEESI_S1P_NS1D_6fusion15FusionCallbacksIS1H_NS1Q_17LinearCombinationISI_fSI_fLNS_15FloatRoundStyleE2EEES1I_S1O_JEEENS4_5SM1004TMEM4LOAD26SM100_TMEM_LOAD_32dp32b16xENS4_13SM90_TMA_LOADENS11_INS12_ILi1ELi4ELi3EEES15_NSS_INS5_IJS16_S1K_EEENS5_IJS1K_SC_EEEEEEENS4_39AutoVectorizingCopyWithAssumedAlignmentILi128EEENS4_14SM90_TMA_STOREES25_S27_S27_EEEvvEEEEvNT_6ParamsE,"a",@progbits
	.sectionflags	@""
	.align	4
.nv.constant0._ZN7cutlass13device_kernelINS_4gemm6kernel13GemmUniversalIN4cute5tupleIJiiiiEEENS1_10collective13CollectiveMmaINS1_35MainloopSm100TmaUmmaWarpSpecializedILi5ELi2ELi4ENS5_IJNS4_1CILi4EEESB_NSA_ILi1EEEEEEEENS5_IJNSA_ILi128EEESF_NSA_ILi64EEEEEENS_6half_tENS5_IJSC_llEEESI_SJ_NS4_8TiledMMAINS4_8MMA_AtomIJNS4_26SM100_MMA_F16BF16_2x1SM_SSISI_SI_fLi128ELi128ELNS4_4UMMA5MajorE1ELSO_1ELNSN_7ScaleInE0ELSP_0EEEEEENS4_6LayoutINS5_IJSC_SC_SC_EEENS5_IJNSA_ILi0EEESU_SU_EEEEENS5_IJNS4_10UnderscoreESX_SX_EEEEENS4_28SM100_TMA_2SM_LOAD_MULTICASTENS4_14ComposedLayoutINS4_7SwizzleILi3ELi4ELi3EEENS4_18smem_ptr_flag_bitsILi16EEENSS_INS5_IJSG_NSA_ILi8EEEEEENS5_IJSC_SG_EEEEEEEvNS4_8identityES10_S1A_vS1B_EENS_8epilogue10collective18CollectiveEpilogueINS1D_23Sm100TmaWarpSpecializedILi4ELi2ELi16ELb1ELb0EEEJNS5_IJSG_SF_SG_EEENS5_IJNSS_ISG_SC_EENSS_INS5_IJNSA_ILi16EEENSA_ILi2EEEEEES18_EEEEESI_NS5_IJlSC_lEEESI_S1P_NS1D_6fusion15FusionCallbacksIS1H_NS1Q_17LinearCombinationISI_fSI_fLNS_15FloatRoundStyleE2EEES1I_S1O_JEEENS4_5SM1004TMEM4LOAD26SM100_TMEM_LOAD_32dp32b16xENS4_13SM90_TMA_LOADENS11_INS12_ILi1ELi4ELi3EEES15_NSS_INS5_IJS16_S1K_EEENS5_IJS1K_SC_EEEEEEENS4_39AutoVectorizingCopyWithAssumedAlignmentILi128EEENS4_14SM90_TMA_STOREES25_S27_S27_EEEvvEEEEvNT_6ParamsE:
	.zero		2944


//--------------------- SYMBOLS --------------------------

	.type		.nv.reservedSmem.offset0,@object
	.size		.nv.reservedSmem.offset0,0x4
	.type		.nv.reservedSmem.cap,@object
	.size		.nv.reservedSmem.cap,0x4
	.type		__assertfail,@function
